	.target	sm_100a

	.elftype	@"ET_EXEC"


//--------------------- .note.nv.tkinfo           --------------------------
	.section	.note.nv.tkinfo,"",@"SHT_NOTE"
	.sectionflags	@"SHF_NOTE_NV_TKINFO"
	.tkinfo
        /*0018*/ 	.word	0x00000002
        /*0030*/ 	.string	""
        /*0030*/ 	.string	"ptxas"
        /*0030*/ 	.string	"Cuda compilation tools, release 13.0, V13.0.88"
        /*0030*/ 	.string	"Build cuda_13.0.r13.0/compiler.36424714_0"
        /*0030*/ 	.string	"-arch sm_100a -m 64 "



//--------------------- .note.nv.cuinfo           --------------------------
	.section	.note.nv.cuinfo,"",@"SHT_NOTE"
	.sectionflags	@"SHF_NOTE_NV_CUINFO"
        /*0018*/ 	.short	0x0002
        /*001a*/ 	.short	0x0064
        /*001c*/ 	.short	0x0082
	.zero		2


//--------------------- .nv.info                  --------------------------
	.section	.nv.info,"",@"SHT_CUDA_INFO"
	.align	4


	//----- nvinfo : EIATTR_REGCOUNT
	.align		4
        /*0000*/ 	.byte	0x04, 0x2f
        /*0002*/ 	.short	(.L_19 - .L_18)
	.align		4
.L_18:
        /*0004*/ 	.word	index@(_ZN7cutlass13device_kernelINS_4gemm6kernel13GemmUniversalIN4cute5tupleIJiiiiEEENS1_10collective13CollectiveMmaINS1_35MainloopSm100TmaUmmaWarpSpecializedILi6ELi2ELi4ENS5_IJNS4_1CILi1EEESB_SB_EEEEENS5_IJNSA_ILi128EEESE_NSA_ILi64EEEEEENS_6half_tENS5_IJlSB_lEEESH_SI_NS4_8TiledMMAINS4_8MMA_AtomIJNS4_20SM100_MMA_F16BF16_SSISH_SH_fLi128ELi128ELNS4_4UMMA5MajorE0ELSN_0ELNSM_7ScaleInE0ELSO_0EEEEEENS4_6LayoutISC_NS5_IJNSA_ILi0EEESS_SS_EEEEENS5_IJNS4_10UnderscoreESV_SV_EEEEENS4_13SM90_TMA_LOADENS4_14ComposedLayoutINS4_7SwizzleILi3ELi4ELi3EEENS4_18smem_ptr_flag_bitsILi16EEENSR_INS5_IJNSA_ILi8EEESF_EEENS5_IJSF_SB_EEEEEEEvNS4_8identityESY_S18_vS19_EENS_8epilogue10collective18CollectiveEpilogueINS1B_23Sm100TmaWarpSpecializedILi4ELi2ELi32ELb1ELb0EEEJSG_NS5_IJNSR_ISE_SB_EENSR_INSA_ILi32EEESB_EEEEESH_SI_SH_SI_NS1B_6fusion15FusionCallbacksIS1F_NS1K_13LinCombEltActINS1B_6thread7SigmoidESH_fSH_fLNS_15FloatRoundStyleE2EEESG_S1J_JEEENS4_5SM1004TMEM4LOAD26SM100_TMEM_LOAD_32dp32b32xESY_NSZ_INS10_ILi2ELi4ELi3EEES13_NSR_INS5_IJS14_S1H_EEENS5_IJS1H_SB_EEEEEEENS4_39AutoVectorizingCopyWithAssumedAlignmentILi128EEENS4_14SM90_TMA_STOREES20_S22_S22_EEEvvEEEEvNT_6ParamsE)
        /*0008*/ 	.word	0x00000083


	//----- nvinfo : EIATTR_FRAME_SIZE
	.align		4
.L_19:
        /*000c*/ 	.byte	0x04, 0x11
        /*000e*/ 	.short	(.L_21 - .L_20)
	.align		4
.L_20:
        /*0010*/ 	.word	index@($__internal_3_$__cuda_sm20_rcp_rn_f32_slowpath)
        /*0014*/ 	.word	0x00000000


	//----- nvinfo : EIATTR_FRAME_SIZE
	.align		4
.L_21:
        /*0018*/ 	.byte	0x04, 0x11
        /*001a*/ 	.short	(.L_23 - .L_22)
	.align		4
.L_22:
        /*001c*/ 	.word	index@($__internal_2_$__cuda_sm10x_tcgen05_guardrail_trap_unallocated_columns_being_dealloced)
        /*0020*/ 	.word	0x00000000


	//----- nvinfo : EIATTR_FRAME_SIZE
	.align		4
.L_23:
        /*0024*/ 	.byte	0x04, 0x11
        /*0026*/ 	.short	(.L_25 - .L_24)
	.align		4
.L_24:
        /*0028*/ 	.word	index@($__internal_1_$__cuda_sm10x_tcgen05_guardrail_trap_phase_invalid_during_alloc)
        /*002c*/ 	.word	0x00000000


	//----- nvinfo : EIATTR_FRAME_SIZE
	.align		4
.L_25:
        /*0030*/ 	.byte	0x04, 0x11
        /*0032*/ 	.short	(.L_27 - .L_26)
	.align		4
.L_26:
        /*0034*/ 	.word	index@($__internal_0_$__cuda_sm10x_tcgen05_guardrail_trap_col_being_dealloced_not_returned_by_alloc)
        /*0038*/ 	.word	0x00000000


	//----- nvinfo : EIATTR_FRAME_SIZE
	.align		4
.L_27:
        /*003c*/ 	.byte	0x04, 0x11
        /*003e*/ 	.short	(.L_29 - .L_28)
	.align		4
.L_28:
        /*0040*/ 	.word	index@(_ZN7cutlass13device_kernelINS_4gemm6kernel13GemmUniversalIN4cute5tupleIJiiiiEEENS1_10collective13CollectiveMmaINS1_35MainloopSm100TmaUmmaWarpSpecializedILi6ELi2ELi4ENS5_IJNS4_1CILi1EEESB_SB_EEEEENS5_IJNSA_ILi128EEESE_NSA_ILi64EEEEEENS_6half_tENS5_IJlSB_lEEESH_SI_NS4_8TiledMMAINS4_8MMA_AtomIJNS4_20SM100_MMA_F16BF16_SSISH_SH_fLi128ELi128ELNS4_4UMMA5MajorE0ELSN_0ELNSM_7ScaleInE0ELSO_0EEEEEENS4_6LayoutISC_NS5_IJNSA_ILi0EEESS_SS_EEEEENS5_IJNS4_10UnderscoreESV_SV_EEEEENS4_13SM90_TMA_LOADENS4_14ComposedLayoutINS4_7SwizzleILi3ELi4ELi3EEENS4_18smem_ptr_flag_bitsILi16EEENSR_INS5_IJNSA_ILi8EEESF_EEENS5_IJSF_SB_EEEEEEEvNS4_8identityESY_S18_vS19_EENS_8epilogue10collective18CollectiveEpilogueINS1B_23Sm100TmaWarpSpecializedILi4ELi2ELi32ELb1ELb0EEEJSG_NS5_IJNSR_ISE_SB_EENSR_INSA_ILi32EEESB_EEEEESH_SI_SH_SI_NS1B_6fusion15FusionCallbacksIS1F_NS1K_13LinCombEltActINS1B_6thread7SigmoidESH_fSH_fLNS_15FloatRoundStyleE2EEESG_S1J_JEEENS4_5SM1004TMEM4LOAD26SM100_TMEM_LOAD_32dp32b32xESY_NSZ_INS10_ILi2ELi4ELi3EEES13_NSR_INS5_IJS14_S1H_EEENS5_IJS1H_SB_EEEEEEENS4_39AutoVectorizingCopyWithAssumedAlignmentILi128EEENS4_14SM90_TMA_STOREES20_S22_S22_EEEvvEEEEvNT_6ParamsE)
        /*0044*/ 	.word	0x00000000


	//----- nvinfo : EIATTR_MIN_STACK_SIZE
	.align		4
.L_29:
        /*0048*/ 	.byte	0x04, 0x12
        /*004a*/ 	.short	(.L_31 - .L_30)
	.align		4
.L_30:
        /*004c*/ 	.word	index@(_ZN7cutlass13device_kernelINS_4gemm6kernel13GemmUniversalIN4cute5tupleIJiiiiEEENS1_10collective13CollectiveMmaINS1_35MainloopSm100TmaUmmaWarpSpecializedILi6ELi2ELi4ENS5_IJNS4_1CILi1EEESB_SB_EEEEENS5_IJNSA_ILi128EEESE_NSA_ILi64EEEEEENS_6half_tENS5_IJlSB_lEEESH_SI_NS4_8TiledMMAINS4_8MMA_AtomIJNS4_20SM100_MMA_F16BF16_SSISH_SH_fLi128ELi128ELNS4_4UMMA5MajorE0ELSN_0ELNSM_7ScaleInE0ELSO_0EEEEEENS4_6LayoutISC_NS5_IJNSA_ILi0EEESS_SS_EEEEENS5_IJNS4_10UnderscoreESV_SV_EEEEENS4_13SM90_TMA_LOADENS4_14ComposedLayoutINS4_7SwizzleILi3ELi4ELi3EEENS4_18smem_ptr_flag_bitsILi16EEENSR_INS5_IJNSA_ILi8EEESF_EEENS5_IJSF_SB_EEEEEEEvNS4_8identityESY_S18_vS19_EENS_8epilogue10collective18CollectiveEpilogueINS1B_23Sm100TmaWarpSpecializedILi4ELi2ELi32ELb1ELb0EEEJSG_NS5_IJNSR_ISE_SB_EENSR_INSA_ILi32EEESB_EEEEESH_SI_SH_SI_NS1B_6fusion15FusionCallbacksIS1F_NS1K_13LinCombEltActINS1B_6thread7SigmoidESH_fSH_fLNS_15FloatRoundStyleE2EEESG_S1J_JEEENS4_5SM1004TMEM4LOAD26SM100_TMEM_LOAD_32dp32b32xESY_NSZ_INS10_ILi2ELi4ELi3EEES13_NSR_INS5_IJS14_S1H_EEENS5_IJS1H_SB_EEEEEEENS4_39AutoVectorizingCopyWithAssumedAlignmentILi128EEENS4_14SM90_TMA_STOREES20_S22_S22_EEEvvEEEEvNT_6ParamsE)
        /*0050*/ 	.word	0x00000000
.L_31:


//--------------------- .nv.compat                --------------------------
	.section	.nv.compat,"",@"SHT_CUDA_COMPAT_INFO"
	.align	4
        /*0000*/ 	.byte	0x02, 0x09, 0x01, 0x00, 0x02, 0x02, 0x02, 0x00, 0x02, 0x05, 0x05, 0x00, 0x03, 0x07, 0x01, 0x01
        /*0010*/ 	.byte	0x02, 0x03, 0x01, 0x00, 0x02, 0x06, 0x01, 0x00, 0x04, 0x0b, 0x08, 0x00, 0x09, 0x00, 0x00, 0x00
        /*0020*/ 	.byte	0x00, 0x00, 0x00, 0x00


//--------------------- .nv.info._ZN7cutlass13device_kernelINS_4gemm6kernel13GemmUniversalIN4cute5tupleIJiiiiEEENS1_10collective13CollectiveMmaINS1_35MainloopSm100TmaUmmaWarpSpecializedILi6ELi2ELi4ENS5_IJNS4_1CILi1EEESB_SB_EEEEENS5_IJNSA_ILi128EEESE_NSA_ILi64EEEEEENS_6half_tENS5_IJlSB_lEEESH_SI_NS4_8TiledMMAINS4_8MMA_AtomIJNS4_20SM100_MMA_F16BF16_SSISH_SH_fLi128ELi128ELNS4_4UMMA5MajorE0ELSN_0ELNSM_7ScaleInE0ELSO_0EEEEEENS4_6LayoutISC_NS5_IJNSA_ILi0EEESS_SS_EEEEENS5_IJNS4_10UnderscoreESV_SV_EEEEENS4_13SM90_TMA_LOADENS4_14ComposedLayoutINS4_7SwizzleILi3ELi4ELi3EEENS4_18smem_ptr_flag_bitsILi16EEENSR_INS5_IJNSA_ILi8EEESF_EEENS5_IJSF_SB_EEEEEEEvNS4_8identityESY_S18_vS19_EENS_8epilogue10collective18CollectiveEpilogueINS1B_23Sm100TmaWarpSpecializedILi4ELi2ELi32ELb1ELb0EEEJSG_NS5_IJNSR_ISE_SB_EENSR_INSA_ILi32EEESB_EEEEESH_SI_SH_SI_NS1B_6fusion15FusionCallbacksIS1F_NS1K_13LinCombEltActINS1B_6thread7SigmoidESH_fSH_fLNS_15FloatRoundStyleE2EEESG_S1J_JEEENS4_5SM1004TMEM4LOAD26SM100_TMEM_LOAD_32dp32b32xESY_NSZ_INS10_ILi2ELi4ELi3EEES13_NSR_INS5_IJS14_S1H_EEENS5_IJS1H_SB_EEEEEEENS4_39AutoVectorizingCopyWithAssumedAlignmentILi128EEENS4_14SM90_TMA_STOREES20_S22_S22_EEEvvEEEEvNT_6ParamsE --------------------------
	.section	.nv.info._ZN7cutlass13device_kernelINS_4gemm6kernel13GemmUniversalIN4cute5tupleIJiiiiEEENS1_10collective13CollectiveMmaINS1_35MainloopSm100TmaUmmaWarpSpecializedILi6ELi2ELi4ENS5_IJNS4_1CILi1EEESB_SB_EEEEENS5_IJNSA_ILi128EEESE_NSA_ILi64EEEEEENS_6half_tENS5_IJlSB_lEEESH_SI_NS4_8TiledMMAINS4_8MMA_AtomIJNS4_20SM100_MMA_F16BF16_SSISH_SH_fLi128ELi128ELNS4_4UMMA5MajorE0ELSN_0ELNSM_7ScaleInE0ELSO_0EEEEEENS4_6LayoutISC_NS5_IJNSA_ILi0EEESS_SS_EEEEENS5_IJNS4_10UnderscoreESV_SV_EEEEENS4_13SM90_TMA_LOADENS4_14ComposedLayoutINS4_7SwizzleILi3ELi4ELi3EEENS4_18smem_ptr_flag_bitsILi16EEENSR_INS5_IJNSA_ILi8EEESF_EEENS5_IJSF_SB_EEEEEEEvNS4_8identityESY_S18_vS19_EENS_8epilogue10collective18CollectiveEpilogueINS1B_23Sm100TmaWarpSpecializedILi4ELi2ELi32ELb1ELb0EEEJSG_NS5_IJNSR_ISE_SB_EENSR_INSA_ILi32EEESB_EEEEESH_SI_SH_SI_NS1B_6fusion15FusionCallbacksIS1F_NS1K_13LinCombEltActINS1B_6thread7SigmoidESH_fSH_fLNS_15FloatRoundStyleE2EEESG_S1J_JEEENS4_5SM1004TMEM4LOAD26SM100_TMEM_LOAD_32dp32b32xESY_NSZ_INS10_ILi2ELi4ELi3EEES13_NSR_INS5_IJS14_S1H_EEENS5_IJS1H_SB_EEEEEEENS4_39AutoVectorizingCopyWithAssumedAlignmentILi128EEENS4_14SM90_TMA_STOREES20_S22_S22_EEEvvEEEEvNT_6ParamsE,"",@"SHT_CUDA_INFO"
	.sectionflags	@""
	.align	4


	//----- nvinfo : EIATTR_CUDA_API_VERSION
	.align		4
        /*0000*/ 	.byte	0x04, 0x37
        /*0002*/ 	.short	(.L_33 - .L_32)
.L_32:
        /*0004*/ 	.word	0x00000082


	//----- nvinfo : EIATTR_KPARAM_INFO
	.align		4
.L_33:
        /*0008*/ 	.byte	0x04, 0x17
        /*000a*/ 	.short	(.L_35 - .L_34)
.L_34:
        /*000c*/ 	.word	0x00000000
        /*0010*/ 	.short	0x0000
        /*0012*/ 	.short	0x0000
        /*0014*/ 	.byte	0x00, 0xf0, 0x01, 0x20


	//----- nvinfo : EIATTR_AT_ENTRY_FRAGMENTS
	.align		4
.L_35:
        /*0018*/ 	.byte	0x04, 0x4f
        /*001a*/ 	.short	(.L_37 - .L_36)


	//   ....[0]....
.L_36:
        /*001c*/ 	.word	0x00000006


	//----- nvinfo : EIATTR_RESERVED_SMEM_USED
	.align		4
.L_37:
        /*0020*/ 	.byte	0x01, 0x41
	.zero		2


	//----- nvinfo : EIATTR_SPARSE_MMA_MASK
	.align		4
        /*0024*/ 	.byte	0x03, 0x50
        /*0026*/ 	.short	0x0000


	//----- nvinfo : EIATTR_TCGEN05_1CTA_USED
	.align		4
        /*0028*/ 	.byte	0x01, 0x51
	.zero		2


	//----- nvinfo : EIATTR_MAXREG_COUNT
	.align		4
        /*002c*/ 	.byte	0x03, 0x1b
        /*002e*/ 	.short	0x00ff


	//----- nvinfo : EIATTR_NUM_BARRIERS
	.align		4
        /*0030*/ 	.byte	0x02, 0x4c
        /*0032*/ 	.byte	0x07
	.zero		1


	//----- nvinfo : EIATTR_EXTERNS
	.align		4
        /*0034*/ 	.byte	0x04, 0x0f
        /*0036*/ 	.short	(.L_39 - .L_38)


	//   ....[0]....
	.align		4
.L_38:
        /*0038*/ 	.word	index@(__assertfail)


	//----- nvinfo : EIATTR_MERCURY_ISA_VERSION
	.align		4
.L_39:
        /*003c*/ 	.byte	0x03, 0x5f
        /*003e*/ 	.short	0x0101


	//----- nvinfo : EIATTR_INT_WARP_WIDE_INSTR_OFFSETS
	.align		4
        /*0040*/ 	.byte	0x04, 0x31
        /*0042*/ 	.short	(.L_41 - .L_40)


	//   ....[0]....
.L_40:
        /*0044*/ 	.word	0x00001dc0


	//   ....[1]....
        /*0048*/ 	.word	0x00003920


	//   ....[2]....
        /*004c*/ 	.word	0x00003950


	//   ....[3]....
        /*0050*/ 	.word	0x000039a0


	//   ....[4]....
        /*0054*/ 	.word	0x000042c0


	//   ....[5]....
        /*0058*/ 	.word	0x00004320


	//   ....[6]....
        /*005c*/ 	.word	0x00004400


	//   ....[7]....
        /*0060*/ 	.word	0x00004470


	//   ....[8]....
        /*0064*/ 	.word	0x00004580


	//   ....[9]....
        /*0068*/ 	.word	0x00004610


	//   ....[10]....
        /*006c*/ 	.word	0x000047e0


	//   ....[11]....
        /*0070*/ 	.word	0x00004940


	//   ....[12]....
        /*0074*/ 	.word	0x00005840


	//----- nvinfo : EIATTR_COOP_GROUP_MASK_REGIDS
	.align		4
.L_41:
        /*0078*/ 	.byte	0x04, 0x29
        /*007a*/ 	.short	(.L_43 - .L_42)


	//   ....[0]....
.L_42:
        /*007c*/ 	.word	0xffffffff


	//   ....[1]....
        /*0080*/ 	.word	0xffffffff


	//   ....[2]....
        /*0084*/ 	.word	0xffffffff


	//   ....[3]....
        /*0088*/ 	.word	0xffffffff


	//   ....[4]....
        /*008c*/ 	.word	0xffffffff


	//   ....[5]....
        /*0090*/ 	.word	0xffffffff


	//   ....[6]....
        /*0094*/ 	.word	0xffffffff


	//   ....[7]....
        /*0098*/ 	.word	0xffffffff


	//   ....[8]....
        /*009c*/ 	.word	0xffffffff


	//   ....[9]....
        /*00a0*/ 	.word	0xffffffff


	//   ....[10]....
        /*00a4*/ 	.word	0xffffffff


	//   ....[11]....
        /*00a8*/ 	.word	0xffffffff


	//   ....[12]....
        /*00ac*/ 	.word	0xffffffff


	//----- nvinfo : EIATTR_COOP_GROUP_INSTR_OFFSETS
	.align		4
.L_43:
        /*00b0*/ 	.byte	0x04, 0x28
        /*00b2*/ 	.short	(.L_45 - .L_44)


	//   ....[0]....
.L_44:
        /*00b4*/ 	.word	0x00000090


	//   ....[1]....
        /*00b8*/ 	.word	0x000004a0


	//   ....[2]....
        /*00bc*/ 	.word	0x00000650


	//   ....[3]....
        /*00c0*/ 	.word	0x000007f0


	//   ....[4]....
        /*00c4*/ 	.word	0x000008f0


	//   ....[5]....
        /*00c8*/ 	.word	0x00000a60


	//   ....[6]....
        /*00cc*/ 	.word	0x00000c00


	//   ....[7]....
        /*00d0*/ 	.word	0x00001ca0


	//   ....[8]....
        /*00d4*/ 	.word	0x00002ba0


	//   ....[9]....
        /*00d8*/ 	.word	0x00002db0


	//   ....[10]....
        /*00dc*/ 	.word	0x00002de0


	//   ....[11]....
        /*00e0*/ 	.word	0x00003810


	//   ....[12]....
        /*00e4*/ 	.word	0x00003a40


	//----- nvinfo : EIATTR_VRC_CTA_INIT_COUNT
	.align		4
.L_45:
        /*00e8*/ 	.byte	0x02, 0x4a
        /*00ea*/ 	.byte	0x80
	.zero		1


	//----- nvinfo : EIATTR_SYSCALL_OFFSETS
	.align		4
        /*00ec*/ 	.byte	0x04, 0x46
        /*00ee*/ 	.short	(.L_47 - .L_46)


	//   ....[0]....
.L_46:
        /*00f0*/ 	.word	0x00005320


	//   ....[1]....
        /*00f4*/ 	.word	0x00005410


	//   ....[2]....
        /*00f8*/ 	.word	0x00005d50


	//----- nvinfo : EIATTR_MBARRIER_INSTR_OFFSETS
	.align		4
.L_47:
        /*00fc*/ 	.byte	0x04, 0x39
        /*00fe*/ 	.short	(.L_49 - .L_48)


	//   ....[0]....
.L_48:
        /*0100*/ 	.word	0x00000580
        /*0104*/ 	.word	0x000000ff
        /*0108*/ 	.word	0x00000000
        /*010c*/ 	.short	0x0100
        /*010e*/ 	.byte	0x05
	.zero		1


	//   ....[1]....
        /*0110*/ 	.word	0x00000590
        /*0114*/ 	.word	0x000000ff
        /*0118*/ 	.word	0x00000030
        /*011c*/ 	.short	0x0100
        /*011e*/ 	.byte	0x05
	.zero		1


	//   ....[2]....
        /*0120*/ 	.word	0x000005a0
        /*0124*/ 	.word	0x000000ff
        /*0128*/ 	.word	0x00000008
        /*012c*/ 	.short	0x0100
        /*012e*/ 	.byte	0x05
	.zero		1


	//   ....[3]....
        /*0130*/ 	.word	0x000005b0
        /*0134*/ 	.word	0x000000ff
        /*0138*/ 	.word	0x00000038
        /*013c*/ 	.short	0x0100
        /*013e*/ 	.byte	0x05
	.zero		1


	//   ....[4]....
        /*0140*/ 	.word	0x000005c0
        /*0144*/ 	.word	0x000000ff
        /*0148*/ 	.word	0x00000010
        /*014c*/ 	.short	0x0100
        /*014e*/ 	.byte	0x05
	.zero		1


	//   ....[5]....
        /*0150*/ 	.word	0x000005d0
        /*0154*/ 	.word	0x000000ff
        /*0158*/ 	.word	0x00000040
        /*015c*/ 	.short	0x0100
        /*015e*/ 	.byte	0x05
	.zero		1


	//   ....[6]....
        /*0160*/ 	.word	0x000005e0
        /*0164*/ 	.word	0x000000ff
        /*0168*/ 	.word	0x00000018
        /*016c*/ 	.short	0x0100
        /*016e*/ 	.byte	0x05
	.zero		1


	//   ....[7]....
        /*0170*/ 	.word	0x000005f0
        /*0174*/ 	.word	0x000000ff
        /*0178*/ 	.word	0x00000048
        /*017c*/ 	.short	0x0100
        /*017e*/ 	.byte	0x05
	.zero		1


	//   ....[8]....
        /*0180*/ 	.word	0x00000600
        /*0184*/ 	.word	0x000000ff
        /*0188*/ 	.word	0x00000020
        /*018c*/ 	.short	0x0100
        /*018e*/ 	.byte	0x05
	.zero		1


	//   ....[9]....
        /*0190*/ 	.word	0x00000610
        /*0194*/ 	.word	0x000000ff
        /*0198*/ 	.word	0x00000050
        /*019c*/ 	.short	0x0100
        /*019e*/ 	.byte	0x05
	.zero		1


	//   ....[10]....
        /*01a0*/ 	.word	0x00000620
        /*01a4*/ 	.word	0x000000ff
        /*01a8*/ 	.word	0x00000028
        /*01ac*/ 	.short	0x0100
        /*01ae*/ 	.byte	0x05
	.zero		1


	//   ....[11]....
        /*01b0*/ 	.word	0x00000630
        /*01b4*/ 	.word	0x000000ff
        /*01b8*/ 	.word	0x00000058
        /*01bc*/ 	.short	0x0100
        /*01be*/ 	.byte	0x05
	.zero		1


	//   ....[12]....
        /*01c0*/ 	.word	0x00000760
        /*01c4*/ 	.word	0x000000ff
        /*01c8*/ 	.word	0x00000060
        /*01cc*/ 	.short	0x0100
        /*01ce*/ 	.byte	0x07
	.zero		1


	//   ....[13]....
        /*01d0*/ 	.word	0x00000770
        /*01d4*/ 	.word	0x000000ff
        /*01d8*/ 	.word	0x00000080
        /*01dc*/ 	.short	0x0100
        /*01de*/ 	.byte	0x07
	.zero		1


	//   ....[14]....
        /*01e0*/ 	.word	0x00000780
        /*01e4*/ 	.word	0x000000ff
        /*01e8*/ 	.word	0x00000068
        /*01ec*/ 	.short	0x0100
        /*01ee*/ 	.byte	0x07
	.zero		1


	//   ....[15]....
        /*01f0*/ 	.word	0x00000790
        /*01f4*/ 	.word	0x000000ff
        /*01f8*/ 	.word	0x00000088
        /*01fc*/ 	.short	0x0100
        /*01fe*/ 	.byte	0x07
	.zero		1


	//   ....[16]....
        /*0200*/ 	.word	0x000007a0
        /*0204*/ 	.word	0x000000ff
        /*0208*/ 	.word	0x00000070
        /*020c*/ 	.short	0x0100
        /*020e*/ 	.byte	0x07
	.zero		1


	//   ....[17]....
        /*0210*/ 	.word	0x000007b0
        /*0214*/ 	.word	0x000000ff
        /*0218*/ 	.word	0x00000090
        /*021c*/ 	.short	0x0100
        /*021e*/ 	.byte	0x07
	.zero		1


	//   ....[18]....
        /*0220*/ 	.word	0x000007c0
        /*0224*/ 	.word	0x000000ff
        /*0228*/ 	.word	0x00000078
        /*022c*/ 	.short	0x0100
        /*022e*/ 	.byte	0x07
	.zero		1


	//   ....[19]....
        /*0230*/ 	.word	0x000007d0
        /*0234*/ 	.word	0x000000ff
        /*0238*/ 	.word	0x00000098
        /*023c*/ 	.short	0x0100
        /*023e*/ 	.byte	0x07
	.zero		1


	//   ....[20]....
        /*0240*/ 	.word	0x000008c0
        /*0244*/ 	.word	0x000000ff
        /*0248*/ 	.word	0x000000a0
        /*024c*/ 	.short	0x0100
        /*024e*/ 	.byte	0x05
	.zero		1


	//   ....[21]....
        /*0250*/ 	.word	0x000008d0
        /*0254*/ 	.word	0x000000ff
        /*0258*/ 	.word	0x000000a8
        /*025c*/ 	.short	0x0100
        /*025e*/ 	.byte	0x05
	.zero		1


	//   ....[22]....
        /*0260*/ 	.word	0x00000a10
        /*0264*/ 	.word	0x000000ff
        /*0268*/ 	.word	0x000000b0
        /*026c*/ 	.short	0x0100
        /*026e*/ 	.byte	0x05
	.zero		1


	//   ....[23]....
        /*0270*/ 	.word	0x00000a20
        /*0274*/ 	.word	0x000000ff
        /*0278*/ 	.word	0x000000c0
        /*027c*/ 	.short	0x0100
        /*027e*/ 	.byte	0x05
	.zero		1


	//   ....[24]....
        /*0280*/ 	.word	0x00000a30
        /*0284*/ 	.word	0x000000ff
        /*0288*/ 	.word	0x000000b8
        /*028c*/ 	.short	0x0100
        /*028e*/ 	.byte	0x05
	.zero		1


	//   ....[25]....
        /*0290*/ 	.word	0x00000a40
        /*0294*/ 	.word	0x000000ff
        /*0298*/ 	.word	0x000000c8
        /*029c*/ 	.short	0x0100
        /*029e*/ 	.byte	0x05
	.zero		1


	//   ....[26]....
        /*02a0*/ 	.word	0x00000b70
        /*02a4*/ 	.word	0x000000ff
        /*02a8*/ 	.word	0x000000d0
        /*02ac*/ 	.short	0x0100
        /*02ae*/ 	.byte	0x07
	.zero		1


	//   ....[27]....
        /*02b0*/ 	.word	0x00000b80
        /*02b4*/ 	.word	0x000000ff
        /*02b8*/ 	.word	0x000000f0
        /*02bc*/ 	.short	0x0100
        /*02be*/ 	.byte	0x07
	.zero		1


	//   ....[28]....
        /*02c0*/ 	.word	0x00000b90
        /*02c4*/ 	.word	0x000000ff
        /*02c8*/ 	.word	0x000000d8
        /*02cc*/ 	.short	0x0100
        /*02ce*/ 	.byte	0x07
	.zero		1


	//   ....[29]....
        /*02d0*/ 	.word	0x00000ba0
        /*02d4*/ 	.word	0x000000ff
        /*02d8*/ 	.word	0x000000f8
        /*02dc*/ 	.short	0x0100
        /*02de*/ 	.byte	0x07
	.zero		1


	//   ....[30]....
        /*02e0*/ 	.word	0x00000bb0
        /*02e4*/ 	.word	0x000000ff
        /*02e8*/ 	.word	0x000000e0
        /*02ec*/ 	.short	0x0100
        /*02ee*/ 	.byte	0x07
	.zero		1


	//   ....[31]....
        /*02f0*/ 	.word	0x00000bc0
        /*02f4*/ 	.word	0x000000ff
        /*02f8*/ 	.word	0x00000100
        /*02fc*/ 	.short	0x0100
        /*02fe*/ 	.byte	0x07
	.zero		1


	//   ....[32]....
        /*0300*/ 	.word	0x00000bd0
        /*0304*/ 	.word	0x000000ff
        /*0308*/ 	.word	0x000000e8
        /*030c*/ 	.short	0x0100
        /*030e*/ 	.byte	0x07
	.zero		1


	//   ....[33]....
        /*0310*/ 	.word	0x00000be0
        /*0314*/ 	.word	0x000000ff
        /*0318*/ 	.word	0x00000108
        /*031c*/ 	.short	0x0100
        /*031e*/ 	.byte	0x07
	.zero		1


	//   ....[34]....
        /*0320*/ 	.word	0x00000cd0
        /*0324*/ 	.word	0x000000ff
        /*0328*/ 	.word	0x00000110
        /*032c*/ 	.short	0x0100
        /*032e*/ 	.byte	0x05
	.zero		1


	//   ....[35]....
        /*0330*/ 	.word	0x00000ce0
        /*0334*/ 	.word	0x000000ff
        /*0338*/ 	.word	0x00000120
        /*033c*/ 	.short	0x0100
        /*033e*/ 	.byte	0x05
	.zero		1


	//   ....[36]....
        /*0340*/ 	.word	0x00000cf0
        /*0344*/ 	.word	0x000000ff
        /*0348*/ 	.word	0x00000118
        /*034c*/ 	.short	0x0100
        /*034e*/ 	.byte	0x05
	.zero		1


	//   ....[37]....
        /*0350*/ 	.word	0x00000d00
        /*0354*/ 	.word	0x000000ff
        /*0358*/ 	.word	0x00000128
        /*035c*/ 	.short	0x0100
        /*035e*/ 	.byte	0x05
	.zero		1


	//   ....[38]....
        /*0360*/ 	.word	0x000015b0
        /*0364*/ 	.word	0x00000002
        /*0368*/ 	.word	0x00000120
        /*036c*/ 	.short	0x010a
        /*036e*/ 	.byte	0xff
	.zero		1


	//   ....[39]....
        /*0370*/ 	.word	0x000015e0
        /*0374*/ 	.word	0x00000002
        /*0378*/ 	.word	0x00000110
        /*037c*/ 	.short	0x0101
        /*037e*/ 	.byte	0xff
	.zero		1


	//   ....[40]....
        /*0380*/ 	.word	0x000016b0
        /*0384*/ 	.word	0x000000ff
        /*0388*/ 	.word	0x00000030
        /*038c*/ 	.short	0x010a
        /*038e*/ 	.byte	0x08
	.zero		1


	//   ....[41]....
        /*0390*/ 	.word	0x00001750
        /*0394*/ 	.word	0x000000ff
        /*0398*/ 	.word	0x00000030
        /*039c*/ 	.short	0x010a
        /*039e*/ 	.byte	0x21
	.zero		1


	//   ....[42]....
        /*03a0*/ 	.word	0x000018b0
        /*03a4*/ 	.word	0x000000ff
        /*03a8*/ 	.word	0x00000030
        /*03ac*/ 	.short	0x010a
        /*03ae*/ 	.byte	0x08
	.zero		1


	//   ....[43]....
        /*03b0*/ 	.word	0x000019c0
        /*03b4*/ 	.word	0x000000ff
        /*03b8*/ 	.word	0x000000a8
        /*03bc*/ 	.short	0x0101
        /*03be*/ 	.byte	0x04
	.zero		1


	//   ....[44]....
        /*03c0*/ 	.word	0x000019d0
        /*03c4*/ 	.word	0x000000ff
        /*03c8*/ 	.word	0x00000030
        /*03cc*/ 	.short	0x010a
        /*03ce*/ 	.byte	0x08
	.zero		1


	//   ....[45]....
        /*03d0*/ 	.word	0x00001a50
        /*03d4*/ 	.word	0x000000ff
        /*03d8*/ 	.word	0x00000030
        /*03dc*/ 	.short	0x010a
        /*03de*/ 	.byte	0x11
	.zero		1


	//   ....[46]....
        /*03e0*/ 	.word	0x00001bb0
        /*03e4*/ 	.word	0x000000ff
        /*03e8*/ 	.word	0x00000030
        /*03ec*/ 	.short	0x010a
        /*03ee*/ 	.byte	0x08
	.zero		1


	//   ....[47]....
        /*03f0*/ 	.word	0x00001cd0
        /*03f4*/ 	.word	0x00000002
        /*03f8*/ 	.word	0x000000b0
        /*03fc*/ 	.short	0x010a
        /*03fe*/ 	.byte	0xff
	.zero		1


	//   ....[48]....
        /*0400*/ 	.word	0x00001d90
        /*0404*/ 	.word	0x00000002
        /*0408*/ 	.word	0x00000000
        /*040c*/ 	.short	0x0101
        /*040e*/ 	.byte	0xff
	.zero		1


	//   ....[49]....
        /*0410*/ 	.word	0x000022f0
        /*0414*/ 	.word	0x000000ff
        /*0418*/ 	.word	0x00000000
        /*041c*/ 	.short	0x010a
        /*041e*/ 	.byte	0x05
	.zero		1


	//   ....[50]....
        /*0420*/ 	.word	0x00002380
        /*0424*/ 	.word	0x000000ff
        /*0428*/ 	.word	0x00000000
        /*042c*/ 	.short	0x010a
        /*042e*/ 	.byte	0x05
	.zero		1


	//   ....[51]....
        /*0430*/ 	.word	0x00002410
        /*0434*/ 	.word	0x000000ff
        /*0438*/ 	.word	0x00000000
        /*043c*/ 	.short	0x010a
        /*043e*/ 	.byte	0x05
	.zero		1


	//   ....[52]....
        /*0440*/ 	.word	0x000024a0
        /*0444*/ 	.word	0x000000ff
        /*0448*/ 	.word	0x00000000
        /*044c*/ 	.short	0x010a
        /*044e*/ 	.byte	0x05
	.zero		1


	//   ....[53]....
        /*0450*/ 	.word	0x00002530
        /*0454*/ 	.word	0x000000ff
        /*0458*/ 	.word	0x00000000
        /*045c*/ 	.short	0x010a
        /*045e*/ 	.byte	0x05
	.zero		1


	//   ....[54]....
        /*0460*/ 	.word	0x000025d0
        /*0464*/ 	.word	0x00000000
        /*0468*/ 	.word	0x00000000
        /*046c*/ 	.short	0x010a
        /*046e*/ 	.byte	0xff
	.zero		1


	//   ....[55]....
        /*0470*/ 	.word	0x000026f0
        /*0474*/ 	.word	0x00000000
        /*0478*/ 	.word	0x00000110
        /*047c*/ 	.short	0x010a
        /*047e*/ 	.byte	0xff
	.zero		1


	//   ....[56]....
        /*0480*/ 	.word	0x00002760
        /*0484*/ 	.word	0x00000000
        /*0488*/ 	.word	0x00000000
        /*048c*/ 	.short	0x0101
        /*048e*/ 	.byte	0xff
	.zero		1


	//   ....[57]....
        /*0490*/ 	.word	0x00002780
        /*0494*/ 	.word	0x000000ff
        /*0498*/ 	.word	0x000000c0
        /*049c*/ 	.short	0x010a
        /*049e*/ 	.byte	0x05
	.zero		1


	//   ....[58]....
        /*04a0*/ 	.word	0x000028a0
        /*04a4*/ 	.word	0x00000000
        /*04a8*/ 	.word	0x000000b0
        /*04ac*/ 	.short	0x010a
        /*04ae*/ 	.byte	0xff
	.zero		1


	//   ....[59]....
        /*04b0*/ 	.word	0x000029a0
        /*04b4*/ 	.word	0x00000000
        /*04b8*/ 	.word	0x00000000
        /*04bc*/ 	.short	0x0101
        /*04be*/ 	.byte	0xff
	.zero		1


	//   ....[60]....
        /*04c0*/ 	.word	0x00002a30
        /*04c4*/ 	.word	0x000000ff
        /*04c8*/ 	.word	0x000000c0
        /*04cc*/ 	.short	0x0106
        /*04ce*/ 	.byte	0x05
	.zero		1


	//   ....[61]....
        /*04d0*/ 	.word	0x00002a50
        /*04d4*/ 	.word	0x000000ff
        /*04d8*/ 	.word	0x000000c0
        /*04dc*/ 	.short	0x010a
        /*04de*/ 	.byte	0x05
	.zero		1


	//   ....[62]....
        /*04e0*/ 	.word	0x00002ae0
        /*04e4*/ 	.word	0x000000ff
        /*04e8*/ 	.word	0x000000c0
        /*04ec*/ 	.short	0x0106
        /*04ee*/ 	.byte	0x04
	.zero		1


	//   ....[63]....
        /*04f0*/ 	.word	0x00002b20
        /*04f4*/ 	.word	0x00000000
        /*04f8*/ 	.word	0x000000c0
        /*04fc*/ 	.short	0x010a
        /*04fe*/ 	.byte	0xff
	.zero		1


	//   ....[64]....
        /*0500*/ 	.word	0x00003060
        /*0504*/ 	.word	0x00000000
        /*0508*/ 	.word	0x000000b0
        /*050c*/ 	.short	0x010a
        /*050e*/ 	.byte	0xff
	.zero		1


	//   ....[65]....
        /*0510*/ 	.word	0x00003170
        /*0514*/ 	.word	0x00000003
        /*0518*/ 	.word	0x00000000
        /*051c*/ 	.short	0x0101
        /*051e*/ 	.byte	0xff
	.zero		1


	//   ....[66]....
        /*0520*/ 	.word	0x00003180
        /*0524*/ 	.word	0x000000ff
        /*0528*/ 	.word	0x00000000
        /*052c*/ 	.short	0x010a
        /*052e*/ 	.byte	0x06
	.zero		1


	//   ....[67]....
        /*0530*/ 	.word	0x000031a0
        /*0534*/ 	.word	0x000000ff
        /*0538*/ 	.word	0x000000f0
        /*053c*/ 	.short	0x010a
        /*053e*/ 	.byte	0x07
	.zero		1


	//   ....[68]....
        /*0540*/ 	.word	0x00003270
        /*0544*/ 	.word	0x000000ff
        /*0548*/ 	.word	0x00000000
        /*054c*/ 	.short	0x010a
        /*054e*/ 	.byte	0x06
	.zero		1


	//   ....[69]....
        /*0550*/ 	.word	0x000033a0
        /*0554*/ 	.word	0x000000ff
        /*0558*/ 	.word	0x00000000
        /*055c*/ 	.short	0x010a
        /*055e*/ 	.byte	0x1a
	.zero		1


	//   ....[70]....
        /*0560*/ 	.word	0x00003640
        /*0564*/ 	.word	0x000000ff
        /*0568*/ 	.word	0x00000000
        /*056c*/ 	.short	0x010a
        /*056e*/ 	.byte	0x06
	.zero		1


	//   ....[71]....
        /*0570*/ 	.word	0x000036d0
        /*0574*/ 	.word	0x000000ff
        /*0578*/ 	.word	0x00000000
        /*057c*/ 	.short	0x010a
        /*057e*/ 	.byte	0x06
	.zero		1


	//   ....[72]....
        /*0580*/ 	.word	0x00003760
        /*0584*/ 	.word	0x000000ff
        /*0588*/ 	.word	0x00000000
        /*058c*/ 	.short	0x010a
        /*058e*/ 	.byte	0x06
	.zero		1


	//   ....[73]....
        /*0590*/ 	.word	0x000037f0
        /*0594*/ 	.word	0x000000ff
        /*0598*/ 	.word	0x00000000
        /*059c*/ 	.short	0x010a
        /*059e*/ 	.byte	0x07
	.zero		1


	//   ....[74]....
        /*05a0*/ 	.word	0x00003c70
        /*05a4*/ 	.word	0x00000000
        /*05a8*/ 	.word	0x000000b0
        /*05ac*/ 	.short	0x010a
        /*05ae*/ 	.byte	0xff
	.zero		1


	//   ....[75]....
        /*05b0*/ 	.word	0x00003d30
        /*05b4*/ 	.word	0x00000000
        /*05b8*/ 	.word	0x00000000
        /*05bc*/ 	.short	0x0101
        /*05be*/ 	.byte	0xff
	.zero		1


	//   ....[76]....
        /*05c0*/ 	.word	0x00004050
        /*05c4*/ 	.word	0x000000ff
        /*05c8*/ 	.word	0x000000a8
        /*05cc*/ 	.short	0x010a
        /*05ce*/ 	.byte	0x07
	.zero		1


	//   ....[77]....
        /*05d0*/ 	.word	0x00004240
        /*05d4*/ 	.word	0x000000ff
        /*05d8*/ 	.word	0x00000080
        /*05dc*/ 	.short	0x010a
        /*05de*/ 	.byte	0x07
	.zero		1


	//   ....[78]....
        /*05e0*/ 	.word	0x000043b0
        /*05e4*/ 	.word	0x000000ff
        /*05e8*/ 	.word	0x00000060
        /*05ec*/ 	.short	0x010b
        /*05ee*/ 	.byte	0x07
	.zero		1


	//   ....[79]....
        /*05f0*/ 	.word	0x000043c0
        /*05f4*/ 	.word	0x000000ff
        /*05f8*/ 	.word	0x00000000
        /*05fc*/ 	.short	0x0101
        /*05fe*/ 	.byte	0x08
	.zero		1


	//   ....[80]....
        /*0600*/ 	.word	0x000043d0
        /*0604*/ 	.word	0x000000ff
        /*0608*/ 	.word	0x00000088
        /*060c*/ 	.short	0x010a
        /*060e*/ 	.byte	0x07
	.zero		1


	//   ....[81]....
        /*0610*/ 	.word	0x00004520
        /*0614*/ 	.word	0x000000ff
        /*0618*/ 	.word	0x00000068
        /*061c*/ 	.short	0x010b
        /*061e*/ 	.byte	0x07
	.zero		1


	//   ....[82]....
        /*0620*/ 	.word	0x00004530
        /*0624*/ 	.word	0x000000ff
        /*0628*/ 	.word	0x00000000
        /*062c*/ 	.short	0x0101
        /*062e*/ 	.byte	0x08
	.zero		1


	//   ....[83]....
        /*0630*/ 	.word	0x00004540
        /*0634*/ 	.word	0x000000ff
        /*0638*/ 	.word	0x00000090
        /*063c*/ 	.short	0x010a
        /*063e*/ 	.byte	0x07
	.zero		1


	//   ....[84]....
        /*0640*/ 	.word	0x000046c0
        /*0644*/ 	.word	0x000000ff
        /*0648*/ 	.word	0x00000070
        /*064c*/ 	.short	0x010b
        /*064e*/ 	.byte	0x07
	.zero		1


	//   ....[85]....
        /*0650*/ 	.word	0x00004700
        /*0654*/ 	.word	0x000000ff
        /*0658*/ 	.word	0x00000000
        /*065c*/ 	.short	0x0101
        /*065e*/ 	.byte	0x08
	.zero		1


	//   ....[86]....
        /*0660*/ 	.word	0x00004740
        /*0664*/ 	.word	0x000000ff
        /*0668*/ 	.word	0x00000098
        /*066c*/ 	.short	0x010a
        /*066e*/ 	.byte	0x07
	.zero		1


	//   ....[87]....
        /*0670*/ 	.word	0x00004980
        /*0674*/ 	.word	0x000000ff
        /*0678*/ 	.word	0x00000078
        /*067c*/ 	.short	0x010b
        /*067e*/ 	.byte	0x07
	.zero		1


	//   ....[88]....
        /*0680*/ 	.word	0x000049a0
        /*0684*/ 	.word	0x000000ff
        /*0688*/ 	.word	0x00000000
        /*068c*/ 	.short	0x0101
        /*068e*/ 	.byte	0x0d
	.zero		1


	//   ....[89]....
        /*0690*/ 	.word	0x000049d0
        /*0694*/ 	.word	0x000000ff
        /*0698*/ 	.word	0x00000080
        /*069c*/ 	.short	0x010a
        /*069e*/ 	.byte	0x07
	.zero		1


	//   ....[90]....
        /*06a0*/ 	.word	0x000049f0
        /*06a4*/ 	.word	0x000000ff
        /*06a8*/ 	.word	0x00000088
        /*06ac*/ 	.short	0x010a
        /*06ae*/ 	.byte	0x07
	.zero		1


	//   ....[91]....
        /*06b0*/ 	.word	0x00004a10
        /*06b4*/ 	.word	0x000000ff
        /*06b8*/ 	.word	0x00000090
        /*06bc*/ 	.short	0x010a
        /*06be*/ 	.byte	0x07
	.zero		1


	//   ....[92]....
        /*06c0*/ 	.word	0x00004a50
        /*06c4*/ 	.word	0x00000000
        /*06c8*/ 	.word	0x00000098
        /*06cc*/ 	.short	0x010a
        /*06ce*/ 	.byte	0xff
	.zero		1


	//   ....[93]....
        /*06d0*/ 	.word	0x00004cc0
        /*06d4*/ 	.word	0x00000000
        /*06d8*/ 	.word	0x000000b0
        /*06dc*/ 	.short	0x010a
        /*06de*/ 	.byte	0xff
	.zero		1


	//   ....[94]....
        /*06e0*/ 	.word	0x00004d80
        /*06e4*/ 	.word	0x00000000
        /*06e8*/ 	.word	0x00000000
        /*06ec*/ 	.short	0x0101
        /*06ee*/ 	.byte	0xff
	.zero		1


	//   ....[95]....
        /*06f0*/ 	.word	0x000058d0
        /*06f4*/ 	.word	0x000000ff
        /*06f8*/ 	.word	0x00000060
        /*06fc*/ 	.short	0x010a
        /*06fe*/ 	.byte	0x04
	.zero		1


	//   ....[96]....
        /*0700*/ 	.word	0x000058f0
        /*0704*/ 	.word	0x00000003
        /*0708*/ 	.word	0x000000d0
        /*070c*/ 	.short	0x010a
        /*070e*/ 	.byte	0xff
	.zero		1


	//   ....[97]....
        /*0710*/ 	.word	0x00005a90
        /*0714*/ 	.word	0x00000002
        /*0718*/ 	.word	0x00000060
        /*071c*/ 	.short	0x010a
        /*071e*/ 	.byte	0xff
	.zero		1


	//   ....[98]....
        /*0720*/ 	.word	0x00005c20
        /*0724*/ 	.word	0x00000080
        /*0728*/ 	.word	0x000000d0
        /*072c*/ 	.short	0x010a
        /*072e*/ 	.byte	0xff
	.zero		1


	//   ....[99]....
        /*0730*/ 	.word	0x00006bb0
        /*0734*/ 	.word	0x00000011
        /*0738*/ 	.word	0x00000000
        /*073c*/ 	.short	0x0101
        /*073e*/ 	.byte	0xff
	.zero		1


	//   ....[100]....
        /*0740*/ 	.word	0x000098e0
        /*0744*/ 	.word	0x00000000
        /*0748*/ 	.word	0x00000000
        /*074c*/ 	.short	0x0101
        /*074e*/ 	.byte	0xff
	.zero		1


	//   ....[101]....
        /*0750*/ 	.word	0x00009960
        /*0754*/ 	.word	0x00000002
        /*0758*/ 	.word	0x00000060
        /*075c*/ 	.short	0x010a
        /*075e*/ 	.byte	0xff
	.zero		1


	//   ....[102]....
        /*0760*/ 	.word	0x00009bc0
        /*0764*/ 	.word	0x00000000
        /*0768*/ 	.word	0x00000000
        /*076c*/ 	.short	0x0101
        /*076e*/ 	.byte	0xff
	.zero		1


	//   ....[103]....
        /*0770*/ 	.word	0x00009be0
        /*0774*/ 	.word	0x00000002
        /*0778*/ 	.word	0x00000120
        /*077c*/ 	.short	0x010a
        /*077e*/ 	.byte	0xff
	.zero		1


	//   ....[104]....
        /*0780*/ 	.word	0x00009c40
        /*0784*/ 	.word	0x00000002
        /*0788*/ 	.word	0x00000030
        /*078c*/ 	.short	0x010a
        /*078e*/ 	.byte	0xff
	.zero		1


	//   ....[105]....
        /*0790*/ 	.word	0x00009ca0
        /*0794*/ 	.word	0x00000002
        /*0798*/ 	.word	0x00000030
        /*079c*/ 	.short	0x010a
        /*079e*/ 	.byte	0xff
	.zero		1


	//   ....[106]....
        /*07a0*/ 	.word	0x00009cf0
        /*07a4*/ 	.word	0x00000002
        /*07a8*/ 	.word	0x000000b0
        /*07ac*/ 	.short	0x010a
        /*07ae*/ 	.byte	0xff
	.zero		1


	//   ....[107]....
        /*07b0*/ 	.word	0x00009d50
        /*07b4*/ 	.word	0x00000000
        /*07b8*/ 	.word	0x00000000
        /*07bc*/ 	.short	0x010a
        /*07be*/ 	.byte	0xff
	.zero		1


	//   ....[108]....
        /*07c0*/ 	.word	0x00009db0
        /*07c4*/ 	.word	0x00000000
        /*07c8*/ 	.word	0x00000000
        /*07cc*/ 	.short	0x010a
        /*07ce*/ 	.byte	0xff
	.zero		1


	//   ....[109]....
        /*07d0*/ 	.word	0x00009e10
        /*07d4*/ 	.word	0x00000000
        /*07d8*/ 	.word	0x00000000
        /*07dc*/ 	.short	0x010a
        /*07de*/ 	.byte	0xff
	.zero		1


	//   ....[110]....
        /*07e0*/ 	.word	0x00009e70
        /*07e4*/ 	.word	0x00000000
        /*07e8*/ 	.word	0x00000000
        /*07ec*/ 	.short	0x010a
        /*07ee*/ 	.byte	0xff
	.zero		1


	//   ....[111]....
        /*07f0*/ 	.word	0x00009ed0
        /*07f4*/ 	.word	0x00000000
        /*07f8*/ 	.word	0x00000000
        /*07fc*/ 	.short	0x010a
        /*07fe*/ 	.byte	0xff
	.zero		1


	//   ....[112]....
        /*0800*/ 	.word	0x00009f20
        /*0804*/ 	.word	0x00000000
        /*0808*/ 	.word	0x00000110
        /*080c*/ 	.short	0x010a
        /*080e*/ 	.byte	0xff
	.zero		1


	//   ....[113]....
        /*0810*/ 	.word	0x00009f80
        /*0814*/ 	.word	0x00000000
        /*0818*/ 	.word	0x000000c0
        /*081c*/ 	.short	0x010a
        /*081e*/ 	.byte	0xff
	.zero		1


	//   ....[114]....
        /*0820*/ 	.word	0x00009fd0
        /*0824*/ 	.word	0x00000000
        /*0828*/ 	.word	0x000000b0
        /*082c*/ 	.short	0x010a
        /*082e*/ 	.byte	0xff
	.zero		1


	//   ....[115]....
        /*0830*/ 	.word	0x0000a030
        /*0834*/ 	.word	0x00000000
        /*0838*/ 	.word	0x000000c0
        /*083c*/ 	.short	0x010a
        /*083e*/ 	.byte	0xff
	.zero		1


	//   ....[116]....
        /*0840*/ 	.word	0x0000a080
        /*0844*/ 	.word	0x00000000
        /*0848*/ 	.word	0x000000b0
        /*084c*/ 	.short	0x010a
        /*084e*/ 	.byte	0xff
	.zero		1


	//   ....[117]....
        /*0850*/ 	.word	0x0000a0e0
        /*0854*/ 	.word	0x00000002
        /*0858*/ 	.word	0x000000f0
        /*085c*/ 	.short	0x010a
        /*085e*/ 	.byte	0xff
	.zero		1


	//   ....[118]....
        /*0860*/ 	.word	0x0000a140
        /*0864*/ 	.word	0x00000000
        /*0868*/ 	.word	0x00000000
        /*086c*/ 	.short	0x010a
        /*086e*/ 	.byte	0xff
	.zero		1


	//   ....[119]....
        /*0870*/ 	.word	0x0000a1a0
        /*0874*/ 	.word	0x00000000
        /*0878*/ 	.word	0x00000000
        /*087c*/ 	.short	0x010a
        /*087e*/ 	.byte	0xff
	.zero		1


	//   ....[120]....
        /*0880*/ 	.word	0x0000a200
        /*0884*/ 	.word	0x00000000
        /*0888*/ 	.word	0x00000000
        /*088c*/ 	.short	0x010a
        /*088e*/ 	.byte	0xff
	.zero		1


	//   ....[121]....
        /*0890*/ 	.word	0x0000a260
        /*0894*/ 	.word	0x00000000
        /*0898*/ 	.word	0x00000000
        /*089c*/ 	.short	0x010a
        /*089e*/ 	.byte	0xff
	.zero		1


	//   ....[122]....
        /*08a0*/ 	.word	0x0000a2c0
        /*08a4*/ 	.word	0x00000000
        /*08a8*/ 	.word	0x00000000
        /*08ac*/ 	.short	0x010a
        /*08ae*/ 	.byte	0xff
	.zero		1


	//   ....[123]....
        /*08b0*/ 	.word	0x0000a310
        /*08b4*/ 	.word	0x00000000
        /*08b8*/ 	.word	0x000000b0
        /*08bc*/ 	.short	0x010a
        /*08be*/ 	.byte	0xff
	.zero		1


	//   ....[124]....
        /*08c0*/ 	.word	0x0000a370
        /*08c4*/ 	.word	0x00000000
        /*08c8*/ 	.word	0x000000a8
        /*08cc*/ 	.short	0x010a
        /*08ce*/ 	.byte	0xff
	.zero		1


	//   ....[125]....
        /*08d0*/ 	.word	0x0000a3d0
        /*08d4*/ 	.word	0x00000000
        /*08d8*/ 	.word	0x00000080
        /*08dc*/ 	.short	0x010a
        /*08de*/ 	.byte	0xff
	.zero		1


	//   ....[126]....
        /*08e0*/ 	.word	0x0000a430
        /*08e4*/ 	.word	0x00000000
        /*08e8*/ 	.word	0x00000088
        /*08ec*/ 	.short	0x010a
        /*08ee*/ 	.byte	0xff
	.zero		1


	//   ....[127]....
        /*08f0*/ 	.word	0x0000a490
        /*08f4*/ 	.word	0x00000000
        /*08f8*/ 	.word	0x00000090
        /*08fc*/ 	.short	0x010a
        /*08fe*/ 	.byte	0xff
	.zero		1


	//   ....[128]....
        /*0900*/ 	.word	0x0000a4f0
        /*0904*/ 	.word	0x00000000
        /*0908*/ 	.word	0x00000098
        /*090c*/ 	.short	0x010a
        /*090e*/ 	.byte	0xff
	.zero		1


	//   ....[129]....
        /*0910*/ 	.word	0x0000a550
        /*0914*/ 	.word	0x00000000
        /*0918*/ 	.word	0x00000080
        /*091c*/ 	.short	0x010a
        /*091e*/ 	.byte	0xff
	.zero		1


	//   ....[130]....
        /*0920*/ 	.word	0x0000a5b0
        /*0924*/ 	.word	0x00000000
        /*0928*/ 	.word	0x00000088
        /*092c*/ 	.short	0x010a
        /*092e*/ 	.byte	0xff
	.zero		1


	//   ....[131]....
        /*0930*/ 	.word	0x0000a610
        /*0934*/ 	.word	0x00000000
        /*0938*/ 	.word	0x00000090
        /*093c*/ 	.short	0x010a
        /*093e*/ 	.byte	0xff
	.zero		1


	//   ....[132]....
        /*0940*/ 	.word	0x0000a660
        /*0944*/ 	.word	0x00000000
        /*0948*/ 	.word	0x000000b0
        /*094c*/ 	.short	0x010a
        /*094e*/ 	.byte	0xff
	.zero		1


	//   ....[133]....
        /*0950*/ 	.word	0x0000a6b0
        /*0954*/ 	.word	0x00000002
        /*0958*/ 	.word	0x00000060
        /*095c*/ 	.short	0x010a
        /*095e*/ 	.byte	0xff
	.zero		1


	//   ....[134]....
        /*0960*/ 	.word	0x0000a700
        /*0964*/ 	.word	0x00000080
        /*0968*/ 	.word	0x000000d0
        /*096c*/ 	.short	0x010a
        /*096e*/ 	.byte	0xff
	.zero		1


	//----- nvinfo : EIATTR_NUM_MBARRIERS
	.align		4
.L_49:
        /*0970*/ 	.byte	0x03, 0x38
        /*0972*/ 	.short	0x0026


	//----- nvinfo : EIATTR_EXIT_INSTR_OFFSETS
	.align		4
        /*0974*/ 	.byte	0x04, 0x1c
        /*0976*/ 	.short	(.L_51 - .L_50)


	//   ....[0]....
.L_50:
        /*0978*/ 	.word	0x00002600


	//   ....[1]....
        /*097c*/ 	.word	0x00002af0


	//   ....[2]....
        /*0980*/ 	.word	0x00002b50


	//   ....[3]....
        /*0984*/ 	.word	0x00003a50


	//   ....[4]....
        /*0988*/ 	.word	0x00004a80


	//   ....[5]....
        /*098c*/ 	.word	0x00004ac0


	//   ....[6]....
        /*0990*/ 	.word	0x00009aa0


	//   ....[7]....
        /*0994*/ 	.word	0x00009b20


	//   ....[8]....
        /*0998*/ 	.word	0x00009b50


	//   ....[9]....
        /*099c*/ 	.word	0x00009bd0


	//----- nvinfo : EIATTR_MAX_THREADS
	.align		4
.L_51:
        /*09a0*/ 	.byte	0x04, 0x05
        /*09a2*/ 	.short	(.L_53 - .L_52)
.L_52:
        /*09a4*/ 	.word	0x00000100
        /*09a8*/ 	.word	0x00000001
        /*09ac*/ 	.word	0x00000001


	//----- nvinfo : EIATTR_CRS_STACK_SIZE
	.align		4
.L_53:
        /*09b0*/ 	.byte	0x04, 0x1e
        /*09b2*/ 	.short	(.L_55 - .L_54)
.L_54:
        /*09b4*/ 	.word	0x00000000


	//----- nvinfo : EIATTR_CBANK_PARAM_SIZE
	.align		4
.L_55:
        /*09b8*/ 	.byte	0x03, 0x19
        /*09ba*/ 	.short	0x0800


	//----- nvinfo : EIATTR_PARAM_CBANK
	.align		4
        /*09bc*/ 	.byte	0x04, 0x0a
        /*09be*/ 	.short	(.L_57 - .L_56)
	.align		4
.L_56:
        /*09c0*/ 	.word	index@(.nv.constant0._ZN7cutlass13device_kernelINS_4gemm6kernel13GemmUniversalIN4cute5tupleIJiiiiEEENS1_10collective13CollectiveMmaINS1_35MainloopSm100TmaUmmaWarpSpecializedILi6ELi2ELi4ENS5_IJNS4_1CILi1EEESB_SB_EEEEENS5_IJNSA_ILi128EEESE_NSA_ILi64EEEEEENS_6half_tENS5_IJlSB_lEEESH_SI_NS4_8TiledMMAINS4_8MMA_AtomIJNS4_20SM100_MMA_F16BF16_SSISH_SH_fLi128ELi128ELNS4_4UMMA5MajorE0ELSN_0ELNSM_7ScaleInE0ELSO_0EEEEEENS4_6LayoutISC_NS5_IJNSA_ILi0EEESS_SS_EEEEENS5_IJNS4_10UnderscoreESV_SV_EEEEENS4_13SM90_TMA_LOADENS4_14ComposedLayoutINS4_7SwizzleILi3ELi4ELi3EEENS4_18smem_ptr_flag_bitsILi16EEENSR_INS5_IJNSA_ILi8EEESF_EEENS5_IJSF_SB_EEEEEEEvNS4_8identityESY_S18_vS19_EENS_8epilogue10collective18CollectiveEpilogueINS1B_23Sm100TmaWarpSpecializedILi4ELi2ELi32ELb1ELb0EEEJSG_NS5_IJNSR_ISE_SB_EENSR_INSA_ILi32EEESB_EEEEESH_SI_SH_SI_NS1B_6fusion15FusionCallbacksIS1F_NS1K_13LinCombEltActINS1B_6thread7SigmoidESH_fSH_fLNS_15FloatRoundStyleE2EEESG_S1J_JEEENS4_5SM1004TMEM4LOAD26SM100_TMEM_LOAD_32dp32b32xESY_NSZ_INS10_ILi2ELi4ELi3EEES13_NSR_INS5_IJS14_S1H_EEENS5_IJS1H_SB_EEEEEEENS4_39AutoVectorizingCopyWithAssumedAlignmentILi128EEENS4_14SM90_TMA_STOREES20_S22_S22_EEEvvEEEEvNT_6ParamsE)
        /*09c4*/ 	.short	0x0380
        /*09c6*/ 	.short	0x0800


	//----- nvinfo : EIATTR_SW_WAR
	.align		4
.L_57:
        /*09c8*/ 	.byte	0x04, 0x36
        /*09ca*/ 	.short	(.L_59 - .L_58)
.L_58:
        /*09cc*/ 	.word	0x00000008
.L_59:


//--------------------- .nv.callgraph             --------------------------
	.section	.nv.callgraph,"",@"SHT_CUDA_CALLGRAPH"
	.align	4
	.sectionentsize	8
	.align		4
        /*0000*/ 	.word	0x00000000
	.align		4
        /*0004*/ 	.word	0xffffffff
	.align		4
        /*0008*/ 	.word	index@(_ZN7cutlass13device_kernelINS_4gemm6kernel13GemmUniversalIN4cute5tupleIJiiiiEEENS1_10collective13CollectiveMmaINS1_35MainloopSm100TmaUmmaWarpSpecializedILi6ELi2ELi4ENS5_IJNS4_1CILi1EEESB_SB_EEEEENS5_IJNSA_ILi128EEESE_NSA_ILi64EEEEEENS_6half_tENS5_IJlSB_lEEESH_SI_NS4_8TiledMMAINS4_8MMA_AtomIJNS4_20SM100_MMA_F16BF16_SSISH_SH_fLi128ELi128ELNS4_4UMMA5MajorE0ELSN_0ELNSM_7ScaleInE0ELSO_0EEEEEENS4_6LayoutISC_NS5_IJNSA_ILi0EEESS_SS_EEEEENS5_IJNS4_10UnderscoreESV_SV_EEEEENS4_13SM90_TMA_LOADENS4_14ComposedLayoutINS4_7SwizzleILi3ELi4ELi3EEENS4_18smem_ptr_flag_bitsILi16EEENSR_INS5_IJNSA_ILi8EEESF_EEENS5_IJSF_SB_EEEEEEEvNS4_8identityESY_S18_vS19_EENS_8epilogue10collective18CollectiveEpilogueINS1B_23Sm100TmaWarpSpecializedILi4ELi2ELi32ELb1ELb0EEEJSG_NS5_IJNSR_ISE_SB_EENSR_INSA_ILi32EEESB_EEEEESH_SI_SH_SI_NS1B_6fusion15FusionCallbacksIS1F_NS1K_13LinCombEltActINS1B_6thread7SigmoidESH_fSH_fLNS_15FloatRoundStyleE2EEESG_S1J_JEEENS4_5SM1004TMEM4LOAD26SM100_TMEM_LOAD_32dp32b32xESY_NSZ_INS10_ILi2ELi4ELi3EEES13_NSR_INS5_IJS14_S1H_EEENS5_IJS1H_SB_EEEEEEENS4_39AutoVectorizingCopyWithAssumedAlignmentILi128EEENS4_14SM90_TMA_STOREES20_S22_S22_EEEvvEEEEvNT_6ParamsE)
	.align		4
        /*000c*/ 	.word	index@(__assertfail)
	.align		4
        /*0010*/ 	.word	0x00000000
	.align		4
        /*0014*/ 	.word	0xfffffffe
	.align		4
        /*0018*/ 	.word	0x00000000
	.align		4
        /*001c*/ 	.word	0xfffffffd
	.align		4
        /*0020*/ 	.word	0x00000000
	.align		4
        /*0024*/ 	.word	0xfffffffc


//--------------------- .nv.constant4             --------------------------
	.section	.nv.constant4,"a",@progbits
	.align	8
	.align		8
.nv.constant4:
        /*0000*/ 	.dword	__assertfail
	.align		8
        /*0008*/ 	.dword	__unnamed_1
	.align		8
        /*0010*/ 	.dword	__unnamed_2
	.align		8
        /*0018*/ 	.dword	_ZN39_INTERNAL_66c13bf8_4_k_cu_f86724ce_29634cuda3std3__45__cpo5beginE
	.align		8
        /*0020*/ 	.dword	_ZN39_INTERNAL_66c13bf8_4_k_cu_f86724ce_29634cuda3std3__45__cpo3endE
	.align		8
        /*0028*/ 	.dword	_ZN39_INTERNAL_66c13bf8_4_k_cu_f86724ce_29634cuda3std3__45__cpo6cbeginE
	.align		8
        /*0030*/ 	.dword	_ZN39_INTERNAL_66c13bf8_4_k_cu_f86724ce_29634cuda3std3__45__cpo4cendE
	.align		8
        /*0038*/ 	.dword	_ZN39_INTERNAL_66c13bf8_4_k_cu_f86724ce_29634cuda3std3__441_GLOBAL__N__66c13bf8_4_k_cu_f86724ce_29636ignoreE
	.align		8
        /*0040*/ 	.dword	_ZN39_INTERNAL_66c13bf8_4_k_cu_f86724ce_29634cuda3std3__419piecewise_constructE
	.align		8
        /*0048*/ 	.dword	_ZN39_INTERNAL_66c13bf8_4_k_cu_f86724ce_29634cuda3std3__48in_placeE
	.align		8
        /*0050*/ 	.dword	_ZN39_INTERNAL_66c13bf8_4_k_cu_f86724ce_29634cuda3std6ranges3__45__cpo4swapE
	.align		8
        /*0058*/ 	.dword	_ZN39_INTERNAL_66c13bf8_4_k_cu_f86724ce_29634cuda3std6ranges3__45__cpo9iter_moveE
	.align		8
        /*0060*/ 	.dword	_ZN39_INTERNAL_66c13bf8_4_k_cu_f86724ce_29634cute7productE
	.align		8
        /*0068*/ 	.dword	_ZN39_INTERNAL_66c13bf8_4_k_cu_f86724ce_29634cute1_E
	.align		8
        /*0070*/ 	.dword	$str$25
	.align		8
        /*0078*/ 	.dword	$str$26
	.align		8
        /*0080*/ 	.dword	$str$27
	.align		8
        /*0088*/ 	.dword	$str$28


//--------------------- .text._ZN7cutlass13device_kernelINS_4gemm6kernel13GemmUniversalIN4cute5tupleIJiiiiEEENS1_10collective13CollectiveMmaINS1_35MainloopSm100TmaUmmaWarpSpecializedILi6ELi2ELi4ENS5_IJNS4_1CILi1EEESB_SB_EEEEENS5_IJNSA_ILi128EEESE_NSA_ILi64EEEEEENS_6half_tENS5_IJlSB_lEEESH_SI_NS4_8TiledMMAINS4_8MMA_AtomIJNS4_20SM100_MMA_F16BF16_SSISH_SH_fLi128ELi128ELNS4_4UMMA5MajorE0ELSN_0ELNSM_7ScaleInE0ELSO_0EEEEEENS4_6LayoutISC_NS5_IJNSA_ILi0EEESS_SS_EEEEENS5_IJNS4_10UnderscoreESV_SV_EEEEENS4_13SM90_TMA_LOADENS4_14ComposedLayoutINS4_7SwizzleILi3ELi4ELi3EEENS4_18smem_ptr_flag_bitsILi16EEENSR_INS5_IJNSA_ILi8EEESF_EEENS5_IJSF_SB_EEEEEEEvNS4_8identityESY_S18_vS19_EENS_8epilogue10collective18CollectiveEpilogueINS1B_23Sm100TmaWarpSpecializedILi4ELi2ELi32ELb1ELb0EEEJSG_NS5_IJNSR_ISE_SB_EENSR_INSA_ILi32EEESB_EEEEESH_SI_SH_SI_NS1B_6fusion15FusionCallbacksIS1F_NS1K_13LinCombEltActINS1B_6thread7SigmoidESH_fSH_fLNS_15FloatRoundStyleE2EEESG_S1J_JEEENS4_5SM1004TMEM4LOAD26SM100_TMEM_LOAD_32dp32b32xESY_NSZ_INS10_ILi2ELi4ELi3EEES13_NSR_INS5_IJS14_S1H_EEENS5_IJS1H_SB_EEEEEEENS4_39AutoVectorizingCopyWithAssumedAlignmentILi128EEENS4_14SM90_TMA_STOREES20_S22_S22_EEEvvEEEEvNT_6ParamsE --------------------------
	.section	.text._ZN7cutlass13device_kernelINS_4gemm6kernel13GemmUniversalIN4cute5tupleIJiiiiEEENS1_10collective13CollectiveMmaINS1_35MainloopSm100TmaUmmaWarpSpecializedILi6ELi2ELi4ENS5_IJNS4_1CILi1EEESB_SB_EEEEENS5_IJNSA_ILi128EEESE_NSA_ILi64EEEEEENS_6half_tENS5_IJlSB_lEEESH_SI_NS4_8TiledMMAINS4_8MMA_AtomIJNS4_20SM100_MMA_F16BF16_SSISH_SH_fLi128ELi128ELNS4_4UMMA5MajorE0ELSN_0ELNSM_7ScaleInE0ELSO_0EEEEEENS4_6LayoutISC_NS5_IJNSA_ILi0EEESS_SS_EEEEENS5_IJNS4_10UnderscoreESV_SV_EEEEENS4_13SM90_TMA_LOADENS4_14ComposedLayoutINS4_7SwizzleILi3ELi4ELi3EEENS4_18smem_ptr_flag_bitsILi16EEENSR_INS5_IJNSA_ILi8EEESF_EEENS5_IJSF_SB_EEEEEEEvNS4_8identityESY_S18_vS19_EENS_8epilogue10collective18CollectiveEpilogueINS1B_23Sm100TmaWarpSpecializedILi4ELi2ELi32ELb1ELb0EEEJSG_NS5_IJNSR_ISE_SB_EENSR_INSA_ILi32EEESB_EEEEESH_SI_SH_SI_NS1B_6fusion15FusionCallbacksIS1F_NS1K_13LinCombEltActINS1B_6thread7SigmoidESH_fSH_fLNS_15FloatRoundStyleE2EEESG_S1J_JEEENS4_5SM1004TMEM4LOAD26SM100_TMEM_LOAD_32dp32b32xESY_NSZ_INS10_ILi2ELi4ELi3EEES13_NSR_INS5_IJS14_S1H_EEENS5_IJS1H_SB_EEEEEEENS4_39AutoVectorizingCopyWithAssumedAlignmentILi128EEENS4_14SM90_TMA_STOREES20_S22_S22_EEEvvEEEEvNT_6ParamsE,"ax",@progbits
	.align	128
.text._ZN7cutlass13device_kernelINS_4gemm6kernel13GemmUniversalIN4cute5tupleIJiiiiEEENS1_10collective13CollectiveMmaINS1_35MainloopSm100TmaUmmaWarpSpecializedILi6ELi2ELi4ENS5_IJNS4_1CILi1EEESB_SB_EEEEENS5_IJNSA_ILi128EEESE_NSA_ILi64EEEEEENS_6half_tENS5_IJlSB_lEEESH_SI_NS4_8TiledMMAINS4_8MMA_AtomIJNS4_20SM100_MMA_F16BF16_SSISH_SH_fLi128ELi128ELNS4_4UMMA5MajorE0ELSN_0ELNSM_7ScaleInE0ELSO_0EEEEEENS4_6LayoutISC_NS5_IJNSA_ILi0EEESS_SS_EEEEENS5_IJNS4_10UnderscoreESV_SV_EEEEENS4_13SM90_TMA_LOADENS4_14ComposedLayoutINS4_7SwizzleILi3ELi4ELi3EEENS4_18smem_ptr_flag_bitsILi16EEENSR_INS5_IJNSA_ILi8EEESF_EEENS5_IJSF_SB_EEEEEEEvNS4_8identityESY_S18_vS19_EENS_8epilogue10collective18CollectiveEpilogueINS1B_23Sm100TmaWarpSpecializedILi4ELi2ELi32ELb1ELb0EEEJSG_NS5_IJNSR_ISE_SB_EENSR_INSA_ILi32EEESB_EEEEESH_SI_SH_SI_NS1B_6fusion15FusionCallbacksIS1F_NS1K_13LinCombEltActINS1B_6thread7SigmoidESH_fSH_fLNS_15FloatRoundStyleE2EEESG_S1J_JEEENS4_5SM1004TMEM4LOAD26SM100_TMEM_LOAD_32dp32b32xESY_NSZ_INS10_ILi2ELi4ELi3EEES13_NSR_INS5_IJS14_S1H_EEENS5_IJS1H_SB_EEEEEEENS4_39AutoVectorizingCopyWithAssumedAlignmentILi128EEENS4_14SM90_TMA_STOREES20_S22_S22_EEEvvEEEEvNT_6ParamsE:
        .type           _ZN7cutlass13device_kernelINS_4gemm6kernel13GemmUniversalIN4cute5tupleIJiiiiEEENS1_10collective13CollectiveMmaINS1_35MainloopSm100TmaUmmaWarpSpecializedILi6ELi2ELi4ENS5_IJNS4_1CILi1EEESB_SB_EEEEENS5_IJNSA_ILi128EEESE_NSA_ILi64EEEEEENS_6half_tENS5_IJlSB_lEEESH_SI_NS4_8TiledMMAINS4_8MMA_AtomIJNS4_20SM100_MMA_F16BF16_SSISH_SH_fLi128ELi128ELNS4_4UMMA5MajorE0ELSN_0ELNSM_7ScaleInE0ELSO_0EEEEEENS4_6LayoutISC_NS5_IJNSA_ILi0EEESS_SS_EEEEENS5_IJNS4_10UnderscoreESV_SV_EEEEENS4_13SM90_TMA_LOADENS4_14ComposedLayoutINS4_7SwizzleILi3ELi4ELi3EEENS4_18smem_ptr_flag_bitsILi16EEENSR_INS5_IJNSA_ILi8EEESF_EEENS5_IJSF_SB_EEEEEEEvNS4_8identityESY_S18_vS19_EENS_8epilogue10collective18CollectiveEpilogueINS1B_23Sm100TmaWarpSpecializedILi4ELi2ELi32ELb1ELb0EEEJSG_NS5_IJNSR_ISE_SB_EENSR_INSA_ILi32EEESB_EEEEESH_SI_SH_SI_NS1B_6fusion15FusionCallbacksIS1F_NS1K_13LinCombEltActINS1B_6thread7SigmoidESH_fSH_fLNS_15FloatRoundStyleE2EEESG_S1J_JEEENS4_5SM1004TMEM4LOAD26SM100_TMEM_LOAD_32dp32b32xESY_NSZ_INS10_ILi2ELi4ELi3EEES13_NSR_INS5_IJS14_S1H_EEENS5_IJS1H_SB_EEEEEEENS4_39AutoVectorizingCopyWithAssumedAlignmentILi128EEENS4_14SM90_TMA_STOREES20_S22_S22_EEEvvEEEEvNT_6ParamsE,@function
        .size           _ZN7cutlass13device_kernelINS_4gemm6kernel13GemmUniversalIN4cute5tupleIJiiiiEEENS1_10collective13CollectiveMmaINS1_35MainloopSm100TmaUmmaWarpSpecializedILi6ELi2ELi4ENS5_IJNS4_1CILi1EEESB_SB_EEEEENS5_IJNSA_ILi128EEESE_NSA_ILi64EEEEEENS_6half_tENS5_IJlSB_lEEESH_SI_NS4_8TiledMMAINS4_8MMA_AtomIJNS4_20SM100_MMA_F16BF16_SSISH_SH_fLi128ELi128ELNS4_4UMMA5MajorE0ELSN_0ELNSM_7ScaleInE0ELSO_0EEEEEENS4_6LayoutISC_NS5_IJNSA_ILi0EEESS_SS_EEEEENS5_IJNS4_10UnderscoreESV_SV_EEEEENS4_13SM90_TMA_LOADENS4_14ComposedLayoutINS4_7SwizzleILi3ELi4ELi3EEENS4_18smem_ptr_flag_bitsILi16EEENSR_INS5_IJNSA_ILi8EEESF_EEENS5_IJSF_SB_EEEEEEEvNS4_8identityESY_S18_vS19_EENS_8epilogue10collective18CollectiveEpilogueINS1B_23Sm100TmaWarpSpecializedILi4ELi2ELi32ELb1ELb0EEEJSG_NS5_IJNSR_ISE_SB_EENSR_INSA_ILi32EEESB_EEEEESH_SI_SH_SI_NS1B_6fusion15FusionCallbacksIS1F_NS1K_13LinCombEltActINS1B_6thread7SigmoidESH_fSH_fLNS_15FloatRoundStyleE2EEESG_S1J_JEEENS4_5SM1004TMEM4LOAD26SM100_TMEM_LOAD_32dp32b32xESY_NSZ_INS10_ILi2ELi4ELi3EEES13_NSR_INS5_IJS14_S1H_EEENS5_IJS1H_SB_EEEEEEENS4_39AutoVectorizingCopyWithAssumedAlignmentILi128EEENS4_14SM90_TMA_STOREES20_S22_S22_EEEvvEEEEvNT_6ParamsE,(.L_x_266 - _ZN7cutlass13device_kernelINS_4gemm6kernel13GemmUniversalIN4cute5tupleIJiiiiEEENS1_10collective13CollectiveMmaINS1_35MainloopSm100TmaUmmaWarpSpecializedILi6ELi2ELi4ENS5_IJNS4_1CILi1EEESB_SB_EEEEENS5_IJNSA_ILi128EEESE_NSA_ILi64EEEEEENS_6half_tENS5_IJlSB_lEEESH_SI_NS4_8TiledMMAINS4_8MMA_AtomIJNS4_20SM100_MMA_F16BF16_SSISH_SH_fLi128ELi128ELNS4_4UMMA5MajorE0ELSN_0ELNSM_7ScaleInE0ELSO_0EEEEEENS4_6LayoutISC_NS5_IJNSA_ILi0EEESS_SS_EEEEENS5_IJNS4_10UnderscoreESV_SV_EEEEENS4_13SM90_TMA_LOADENS4_14ComposedLayoutINS4_7SwizzleILi3ELi4ELi3EEENS4_18smem_ptr_flag_bitsILi16EEENSR_INS5_IJNSA_ILi8EEESF_EEENS5_IJSF_SB_EEEEEEEvNS4_8identityESY_S18_vS19_EENS_8epilogue10collective18CollectiveEpilogueINS1B_23Sm100TmaWarpSpecializedILi4ELi2ELi32ELb1ELb0EEEJSG_NS5_IJNSR_ISE_SB_EENSR_INSA_ILi32EEESB_EEEEESH_SI_SH_SI_NS1B_6fusion15FusionCallbacksIS1F_NS1K_13LinCombEltActINS1B_6thread7SigmoidESH_fSH_fLNS_15FloatRoundStyleE2EEESG_S1J_JEEENS4_5SM1004TMEM4LOAD26SM100_TMEM_LOAD_32dp32b32xESY_NSZ_INS10_ILi2ELi4ELi3EEES13_NSR_INS5_IJS14_S1H_EEENS5_IJS1H_SB_EEEEEEENS4_39AutoVectorizingCopyWithAssumedAlignmentILi128EEENS4_14SM90_TMA_STOREES20_S22_S22_EEEvvEEEEvNT_6ParamsE)
        .other          _ZN7cutlass13device_kernelINS_4gemm6kernel13GemmUniversalIN4cute5tupleIJiiiiEEENS1_10collective13CollectiveMmaINS1_35MainloopSm100TmaUmmaWarpSpecializedILi6ELi2ELi4ENS5_IJNS4_1CILi1EEESB_SB_EEEEENS5_IJNSA_ILi128EEESE_NSA_ILi64EEEEEENS_6half_tENS5_IJlSB_lEEESH_SI_NS4_8TiledMMAINS4_8MMA_AtomIJNS4_20SM100_MMA_F16BF16_SSISH_SH_fLi128ELi128ELNS4_4UMMA5MajorE0ELSN_0ELNSM_7ScaleInE0ELSO_0EEEEEENS4_6LayoutISC_NS5_IJNSA_ILi0EEESS_SS_EEEEENS5_IJNS4_10UnderscoreESV_SV_EEEEENS4_13SM90_TMA_LOADENS4_14ComposedLayoutINS4_7SwizzleILi3ELi4ELi3EEENS4_18smem_ptr_flag_bitsILi16EEENSR_INS5_IJNSA_ILi8EEESF_EEENS5_IJSF_SB_EEEEEEEvNS4_8identityESY_S18_vS19_EENS_8epilogue10collective18CollectiveEpilogueINS1B_23Sm100TmaWarpSpecializedILi4ELi2ELi32ELb1ELb0EEEJSG_NS5_IJNSR_ISE_SB_EENSR_INSA_ILi32EEESB_EEEEESH_SI_SH_SI_NS1B_6fusion15FusionCallbacksIS1F_NS1K_13LinCombEltActINS1B_6thread7SigmoidESH_fSH_fLNS_15FloatRoundStyleE2EEESG_S1J_JEEENS4_5SM1004TMEM4LOAD26SM100_TMEM_LOAD_32dp32b32xESY_NSZ_INS10_ILi2ELi4ELi3EEES13_NSR_INS5_IJS14_S1H_EEENS5_IJS1H_SB_EEEEEEENS4_39AutoVectorizingCopyWithAssumedAlignmentILi128EEENS4_14SM90_TMA_STOREES20_S22_S22_EEEvvEEEEvNT_6ParamsE,@"STO_CUDA_ENTRY STV_DEFAULT"
_ZN7cutlass13device_kernelINS_4gemm6kernel13GemmUniversalIN4cute5tupleIJiiiiEEENS1_10collective13CollectiveMmaINS1_35MainloopSm100TmaUmmaWarpSpecializedILi6ELi2ELi4ENS5_IJNS4_1CILi1EEESB_SB_EEEEENS5_IJNSA_ILi128EEESE_NSA_ILi64EEEEEENS_6half_tENS5_IJlSB_lEEESH_SI_NS4_8TiledMMAINS4_8MMA_AtomIJNS4_20SM100_MMA_F16BF16_SSISH_SH_fLi128ELi128ELNS4_4UMMA5MajorE0ELSN_0ELNSM_7ScaleInE0ELSO_0EEEEEENS4_6LayoutISC_NS5_IJNSA_ILi0EEESS_SS_EEEEENS5_IJNS4_10UnderscoreESV_SV_EEEEENS4_13SM90_TMA_LOADENS4_14ComposedLayoutINS4_7SwizzleILi3ELi4ELi3EEENS4_18smem_ptr_flag_bitsILi16EEENSR_INS5_IJNSA_ILi8EEESF_EEENS5_IJSF_SB_EEEEEEEvNS4_8identityESY_S18_vS19_EENS_8epilogue10collective18CollectiveEpilogueINS1B_23Sm100TmaWarpSpecializedILi4ELi2ELi32ELb1ELb0EEEJSG_NS5_IJNSR_ISE_SB_EENSR_INSA_ILi32EEESB_EEEEESH_SI_SH_SI_NS1B_6fusion15FusionCallbacksIS1F_NS1K_13LinCombEltActINS1B_6thread7SigmoidESH_fSH_fLNS_15FloatRoundStyleE2EEESG_S1J_JEEENS4_5SM1004TMEM4LOAD26SM100_TMEM_LOAD_32dp32b32xESY_NSZ_INS10_ILi2ELi4ELi3EEES13_NSR_INS5_IJS14_S1H_EEENS5_IJS1H_SB_EEEEEEENS4_39AutoVectorizingCopyWithAssumedAlignmentILi128EEENS4_14SM90_TMA_STOREES20_S22_S22_EEEvvEEEEvNT_6ParamsE:
[----:B------:R-:W1:Y:S01]  /*0000*/  LDC R1, c[0x0][0x37c] ;  /* 0x0000df00ff017b82 */ /* 0x000e620000000800 */
[----:B------:R-:W2:Y:S01]  /*0010*/  S2R R121, SR_TID.X ;  /* 0x0000000000797919 */ /* 0x000ea20000002100 */
[----:B------:R-:W3:Y:S01]  /*0020*/  LDCU.64 UR6, c[0x0][0x890] ;  /* 0x00011200ff0677ac */ /* 0x000ee20008000a00 */
[----:B------:R-:W-:Y:S02]  /*0030*/  PRMT R101, RZ, 0x7610, R101 ;  /* 0x00007610ff657816 */ /* 0x000fe40000000065 */
[----:B------:R-:W-:Y:S01]  /*0040*/  ELECT P5, URZ, PT ;  /* 0x0000000000ff782f */ /* 0x000fe200038a0000 */
[----:B------:R-:W4:Y:S01]  /*0050*/  LDCU.64 UR38, c[0x0][0x358] ;  /* 0x00006b00ff2677ac */ /* 0x000f220008000a00 */
[----:B---3--:R-:W-:-:S04]  /*0060*/  UISETP.NE.U32.AND UP2, UPT, UR6, URZ, UPT ;  /* 0x000000ff0600728c */ /* 0x008fc8000bf45070 */
[----:B------:R-:W-:Y:S01]  /*0070*/  UISETP.NE.AND.EX UP2, UPT, UR7, URZ, UPT, UP2 ;  /* 0x000000ff0700728c */ /* 0x000fe2000bf45320 */
[----:B--2---:R-:W-:-:S05]  /*0080*/  SHF.R.U32.HI R124, RZ, 0x5, R121 ;  /* 0x00000005ff7c7819 */ /* 0x004fca0000011679 */
[----:B------:R-:W2:Y:S02]  /*0090*/  SHFL.IDX PT, R0, R124, RZ, 0x1f ;  /* 0x00001fff7c007589 */ /* 0x000ea400000e0000 */
[----:B--2---:R-:W-:Y:S01]  /*00a0*/  R2UR UR8, R0 ;  /* 0x00000000000872ca */ /* 0x004fe200000e0000 */
[----:B-1--4-:R-:W-:Y:S05]  /*00b0*/  BRA.U UP2, `(.L_x_0) ;  /* 0x00000001022c7547 */ /* 0x012fea000b800000 */
[----:B------:R-:W1:Y:S02]  /*00c0*/  LDCU.64 UR4, c[0x0][0x888] ;  /* 0x00011100ff0477ac */ /* 0x000e640008000a00 */
[----:B-1----:R-:W-:-:S04]  /*00d0*/  UISETP.NE.U32.AND UP0, UPT, UR4, URZ, UPT ;  /* 0x000000ff0400728c */ /* 0x002fc8000bf05070 */
[----:B------:R-:W-:-:S09]  /*00e0*/  UISETP.NE.AND.EX UP0, UPT, UR5, URZ, UPT, UP0 ;  /* 0x000000ff0500728c */ /* 0x000fd2000bf05300 */
[----:B------:R-:W-:Y:S05]  /*00f0*/  BRA.U !UP0, `(.L_x_1) ;  /* 0x0000000108107547 */ /* 0x000fea000b800000 */
[----:B------:R-:W1:Y:S02]  /*0100*/  LDC.64 R2, c[0x0][0x888] ;  /* 0x00022200ff027b82 */ /* 0x000e640000000a00 */
[----:B-1----:R1:W5:Y:S01]  /*0110*/  LDG.E R63, desc[UR38][R2.64] ;  /* 0x00000026023f7981 */ /* 0x002362000c1e1900 */
[----:B------:R-:W-:Y:S01]  /*0120*/  HFMA2 R101, -RZ, RZ, 0, 5.9604644775390625e-08 ;  /* 0x00000001ff657431 */ /* 0x000fe200000001ff */
[----:B------:R-:W-:Y:S05]  /*0130*/  BRA `(.L_x_0) ;  /* 0x00000000000c7947 */ /* 0x000fea0003800000 */
.L_x_1:
[----:B------:R-:W1:Y:S01]  /*0140*/  LDCU UR4, c[0x0][0x880] ;  /* 0x00011000ff0477ac */ /* 0x000e620008000800 */
[----:B------:R-:W-:Y:S01]  /*0150*/  HFMA2 R101, -RZ, RZ, 0, 5.9604644775390625e-08 ;  /* 0x00000001ff657431 */ /* 0x000fe200000001ff */
[----:B-1----:R-:W-:-:S07]  /*0160*/  MOV R63, UR4 ;  /* 0x00000004003f7c02 */ /* 0x002fce0008000f00 */
.L_x_0:
[----:B------:R-:W2:Y:S02]  /*0170*/  LDCU.64 UR4, c[0x0][0x8b0] ;  /* 0x00011600ff0477ac */ /* 0x000ea40008000a00 */
[----:B--2---:R-:W-:-:S04]  /*0180*/  UISETP.NE.U32.AND UP0, UPT, UR4, URZ, UPT ;  /* 0x000000ff0400728c */ /* 0x004fc8000bf05070 */
[----:B------:R-:W-:-:S09]  /*0190*/  UISETP.NE.AND.EX UP0, UPT, UR5, URZ, UPT, UP0 ;  /* 0x000000ff0500728c */ /* 0x000fd2000bf05300 */
[----:B------:R-:W-:Y:S05]  /*01a0*/  BRA.U UP0, `(.L_x_2) ;  /* 0x0000000100247547 */ /* 0x000fea000b800000 */
[----:B------:R-:W2:Y:S02]  /*01b0*/  LDCU.64 UR4, c[0x0][0x8a8] ;  /* 0x00011500ff0477ac */ /* 0x000ea40008000a00 */
[----:B--2---:R-:W-:-:S04]  /*01c0*/  UISETP.NE.U32.AND UP0, UPT, UR4, URZ, UPT ;  /* 0x000000ff0400728c */ /* 0x004fc8000bf05070 */
[----:B------:R-:W-:-:S09]  /*01d0*/  UISETP.NE.AND.EX UP0, UPT, UR5, URZ, UPT, UP0 ;  /* 0x000000ff0500728c */ /* 0x000fd2000bf05300 */
[----:B------:R-:W-:Y:S05]  /*01e0*/  BRA.U !UP0, `(.L_x_3) ;  /* 0x00000001080c7547 */ /* 0x000fea000b800000 */
[----:B------:R-:W2:Y:S02]  /*01f0*/  LDC.64 R42, c[0x0][0x8a8] ;  /* 0x00022a00ff2a7b82 */ /* 0x000ea40000000a00 */
[----:B--2---:R2:W5:Y:S01]  /*0200*/  LDG.E R42, desc[UR38][R42.64] ;  /* 0x000000262a2a7981 */ /* 0x004562000c1e1900 */
[----:B------:R-:W-:Y:S05]  /*0210*/  BRA `(.L_x_2) ;  /* 0x0000000000087947 */ /* 0x000fea0003800000 */
.L_x_3:
[----:B------:R-:W2:Y:S02]  /*0220*/  LDCU UR4, c[0x0][0x8a0] ;  /* 0x00011400ff0477ac */ /* 0x000ea40008000800 */
[----:B--2---:R-:W-:Y:S02]  /*0230*/  MOV R42, UR4 ;  /* 0x00000004002a7c02 */ /* 0x004fe40008000f00 */
.L_x_2:
[----:B------:R-:W-:Y:S01]  /*0240*/  IMAD.U32 R0, RZ, RZ, UR8 ;  /* 0x00000008ff007e24 */ /* 0x000fe2000f8e00ff */
[----:B------:R-:W-:Y:S04]  /*0250*/  BSSY.RECONVERGENT B0, `(.L_x_4) ;  /* 0x000000c000007945 */ /* 0x000fe80003800200 */
[C---:B------:R-:W-:Y:S02]  /*0260*/  ISETP.NE.OR P1, PT, R0.reuse, 0x1, !P5 ;  /* 0x000000010000780c */ /* 0x040fe40006f25670 */
[----:B------:R-:W-:-:S11]  /*0270*/  ISETP.NE.OR P0, PT, R0, 0x3, !P5 ;  /* 0x000000030000780c */ /* 0x000fd60006f05670 */
[----:B------:R-:W-:Y:S05]  /*0280*/  @P1 BRA `(.L_x_5) ;  /* 0x0000000000201947 */ /* 0x000fea0003800000 */
[----:B------:R-:W3:Y:S02]  /*0290*/  LDCU.64 UR4, c[0x0][0x348] ;  /* 0x00006900ff0477ac */ /* 0x000ee40008000a00 */
[----:B---3--:R-:W-:Y:S02]  /*02a0*/  UIADD3 UR10, UP1, UPT, UR4, 0x80, URZ ;  /* 0x00000080040a7890 */ /* 0x008fe4000ff3e0ff */
[----:B------:R-:W-:Y:S02]  /*02b0*/  UIADD3 UR4, UP0, UPT, UR4, 0x180, URZ ;  /* 0x0000018004047890 */ /* 0x000fe4000ff1e0ff */
[----:B------:R-:W-:Y:S02]  /*02c0*/  UIADD3.X UR11, UPT, UPT, URZ, UR5, URZ, UP1, !UPT ;  /* 0x00000005ff0b7290 */ /* 0x000fe40008ffe4ff */
[----:B------:R-:W-:-:S07]  /*02d0*/  UIADD3.X UR5, UPT, UPT, URZ, UR5, URZ, UP0, !UPT ;  /* 0x00000005ff057290 */ /* 0x000fce00087fe4ff */
[----:B------:R3:W-:Y:S02]  /*02e0*/  UTMACCTL.PF [UR10] ;  /* 0x000000000a0079b9 */ /* 0x0007e40008040000 */
[----:B------:R3:W-:Y:S02]  /*02f0*/  UTMACCTL.PF [UR4] ;  /* 0x00000000040079b9 */ /* 0x0007e40008040000 */
[----:B---3--:R-:W-:Y:S01]  /*0300*/  NOP ;  /* 0x0000000000007918 */ /* 0x008fe20000000000 */
.L_x_5:
[----:B------:R-:W-:Y:S05]  /*0310*/  BSYNC.RECONVERGENT B0 ;  /* 0x0000000000007941 */ /* 0x000fea0003800200 */
.L_x_4:
[----:B------:R-:W-:Y:S04]  /*0320*/  BSSY.RECONVERGENT B0, `(.L_x_6) ;  /* 0x000000a000007945 */ /* 0x000fe80003800200 */
        /* <DEDUP_REMOVED lines=9> */
.L_x_7:
[----:B------:R-:W-:Y:S05]  /*03c0*/  BSYNC.RECONVERGENT B0 ;  /* 0x0000000000007941 */ /* 0x000fea0003800200 */
.L_x_6:
[----:B------:R-:W3:Y:S01]  /*03d0*/  LDCU.64 UR4, c[0x0][0x888] ;  /* 0x00011100ff0477ac */ /* 0x000ee20008000a00 */
[----:B------:R-:W-:Y:S02]  /*03e0*/  UISETP.EQ.U32.AND UP0, UPT, UR6, URZ, UPT ;  /* 0x000000ff0600728c */ /* 0x000fe4000bf02070 */
[----:B------:R-:W-:Y:S02]  /*03f0*/  UPLOP3.LUT UP3, UPT, UPT, UPT, UPT, 0x40, 0x4 ;  /* 0x000000000004789c */ /* 0x000fe40003f6e870 */
[----:B---3--:R-:W-:-:S04]  /*0400*/  UISETP.NE.U32.AND UP1, UPT, UR4, URZ, UPT ;  /* 0x000000ff0400728c */ /* 0x008fc8000bf25070 */
[----:B------:R-:W-:-:S04]  /*0410*/  UISETP.NE.AND.EX UP1, UPT, UR5, URZ, UPT, UP1 ;  /* 0x000000ff0500728c */ /* 0x000fc8000bf25310 */
[----:B------:R-:W-:-:S04]  /*0420*/  UISETP.EQ.OR.EX UP4, UPT, UR7, URZ, !UP1, UP0 ;  /* 0x000000ff0700728c */ /* 0x000fc8000cf82700 */
[----:B------:R-:W-:-:S05]  /*0430*/  UP2UR UR45, UPR, URZ, 0x10 ;  /* 0x00000010ff2d7883 */ /* 0x000fca0008000000 */
[----:B------:R-:W-:Y:S07]  /*0440*/  BRA.U !UP4, `(.L_x_8) ;  /* 0x000000010c147547 */ /* 0x000fee000b800000 */
[----:B------:R-:W-:Y:S01]  /*0450*/  PLOP3.LUT P1, PT, PT, PT, UP2, 0x80, 0x8 ;  /* 0x000000000008781c */ /* 0x000fe20003f2f028 */
[----:B------:R-:W-:-:S12]  /*0460*/  UPLOP3.LUT UP3, UPT, UPT, UPT, UP1, 0x40, 0x4 ;  /* 0x000000000004789c */ /* 0x000fd80003f6e810 */
[----:B-----5:R-:W-:-:S13]  /*0470*/  @!P1 FSETP.EQ.AND P0, PT, R63, RZ, PT ;  /* 0x000000ff3f00920b */ /* 0x020fda0003f02000 */
[----:B------:R-:W-:Y:S01]  /*0480*/  @!P1 VOTEU.ANY UP0, P0 ;  /* 0x0000000000ff9886 */ /* 0x000fe20000000100 */
[----:B------:R-:W-:-:S11]  /*0490*/  @!UP2 UPLOP3.LUT UP3, UPT, UPT, UPT, UP0, 0x80, 0x8 ;  /* 0x000000000008a89c */ /* 0x000fd60003f6f000 */
.L_x_8:
[----:B-1----:R-:W1:Y:S01]  /*04a0*/  SHFL.IDX PT, R2, R124, RZ, 0x1f ;  /* 0x00001fff7c027589 */ /* 0x002e6200000e0000 */
[----:B------:R-:W-:-:S04]  /*04b0*/  UISETP.NE.AND UP0, UPT, UR8, 0x2, UPT ;  /* 0x000000020800788c */ /* 0x000fc8000bf05270 */
[----:B------:R-:W-:Y:S01]  /*04c0*/  USEL UR6, URZ, 0x1, UP0 ;  /* 0x00000001ff067887 */ /* 0x000fe20008000000 */
[----:B-1----:R-:W-:-:S13]  /*04d0*/  ISETP.NE.AND P0, PT, R2, RZ, PT ;  /* 0x000000ff0200720c */ /* 0x002fda0003f05270 */
[----:B------:R-:W-:Y:S05]  /*04e0*/  @P0 BRA `(.L_x_9) ;  /* 0x0000000000580947 */ /* 0x000fea0003800000 */
[----:B------:R-:W1:Y:S01]  /*04f0*/  S2UR UR5, SR_CgaCtaId ;  /* 0x00000000000579c3 */ /* 0x000e620000008800 */
[----:B------:R-:W-:Y:S01]  /*0500*/  UMOV UR7, 0x400 ;  /* 0x0000040000077882 */ /* 0x000fe20000000000 */
[----:B------:R-:W-:Y:S01]  /*0510*/  UMOV UR4, 0x1 ;  /* 0x0000000100047882 */ /* 0x000fe20000000000 */
[----:B------:R-:W-:Y:S01]  /*0520*/  ELECT P0, URZ, PT ;  /* 0x0000000000ff782f */ /* 0x000fe20003800000 */
[----:B------:R-:W-:-:S04]  /*0530*/  UIADD3 UR10, UPT, UPT, -UR4, 0x100000, URZ ;  /* 0x00100000040a7890 */ /* 0x000fc8000fffe1ff */
[----:B------:R-:W-:Y:S02]  /*0540*/  USHF.L.U32 UR11, UR10, 0xb, URZ ;  /* 0x0000000b0a0b7899 */ /* 0x000fe400080006ff */
[----:B------:R-:W-:Y:S02]  /*0550*/  USHF.L.U32 UR10, UR10, 0x1, URZ ;  /* 0x000000010a0a7899 */ /* 0x000fe400080006ff */
[----:B-1----:R-:W-:Y:S01]  /*0560*/  ULEA UR5, UR5, UR7, 0x18 ;  /* 0x0000000705057291 */ /* 0x002fe2000f8ec0ff */
[----:B------:R-:W1:Y:S11]  /*0570*/  FENCE.VIEW.ASYNC.S ;  /* 0x00000000000073c6 */ /* 0x000e760000000000 */
[----:B-1----:R1:W3:Y:S01]  /*0580*/  SYNCS.EXCH.64 URZ, [UR5], UR10 ;  /* 0x0000000a05ff75b2 */ /* 0x0022e20008000100 */
[----:B------:R1:W4:Y:S01]  /*0590*/  SYNCS.EXCH.64 URZ, [UR5+0x30], UR10 ;  /* 0x0000300a05ff75b2 */ /* 0x0003220008000100 */
[----:B------:R1:W1:Y:S01]  /*05a0*/  SYNCS.EXCH.64 URZ, [UR5+0x8], UR10 ;  /* 0x0000080a05ff75b2 */ /* 0x0002620008000100 */
        /* <DEDUP_REMOVED lines=9> */
[----:B------:R-:W-:Y:S01]  /*0640*/  NOP ;  /* 0x0000000000007918 */ /* 0x000fe20000000000 */
.L_x_9:
[----:B------:R-:W2:Y:S01]  /*0650*/  SHFL.IDX PT, R2, R124, RZ, 0x1f ;  /* 0x00001fff7c027589 */ /* 0x000ea200000e0000 */
[----:B------:R-:W-:Y:S01]  /*0660*/  NOP ;  /* 0x0000000000007918 */ /* 0x000fe20000000000 */
[----:B--2---:R-:W-:-:S13]  /*0670*/  ISETP.NE.AND P0, PT, R2, 0x1, PT ;  /* 0x000000010200780c */ /* 0x004fda0003f05270 */
[----:B------:R-:W-:Y:S05]  /*0680*/  @P0 BRA `(.L_x_10) ;  /* 0x0000000000580947 */ /* 0x000fea0003800000 */
[----:B------:R-:W2:Y:S01]  /*0690*/  S2UR UR7, SR_CgaCtaId ;  /* 0x00000000000779c3 */ /* 0x000ea20000008800 */
[----:B------:R-:W-:Y:S01]  /*06a0*/  UMOV UR9, 0x400 ;  /* 0x0000040000097882 */ /* 0x000fe20000000000 */
[----:B-1----:R-:W-:Y:S01]  /*06b0*/  UMOV UR5, 0x20 ;  /* 0x0000002000057882 */ /* 0x002fe20000000000 */
[----:B------:R-:W-:Y:S01]  /*06c0*/  UMOV UR4, 0x80 ;  /* 0x0000008000047882 */ /* 0x000fe20000000000 */
[----:B------:R-:W-:-:S04]  /*06d0*/  UIADD3 UR10, UPT, UPT, -UR5, 0x100000, URZ ;  /* 0x00100000050a7890 */ /* 0x000fc8000fffe1ff */
[----:B------:R-:W-:Y:S02]  /*06e0*/  USHF.L.U32 UR11, UR10, 0xb, URZ ;  /* 0x0000000b0a0b7899 */ /* 0x000fe400080006ff */
[----:B------:R-:W-:Y:S02]  /*06f0*/  USHF.L.U32 UR10, UR10, 0x1, URZ ;  /* 0x000000010a0a7899 */ /* 0x000fe400080006ff */
[----:B------:R-:W-:-:S04]  /*0700*/  UIADD3 UR4, UPT, UPT, -UR4, 0x100000, URZ ;  /* 0x0010000004047890 */ /* 0x000fc8000fffe1ff */
[----:B------:R-:W-:Y:S02]  /*0710*/  USHF.L.U32 UR5, UR4, 0xb, URZ ;  /* 0x0000000b04057899 */ /* 0x000fe400080006ff */
[----:B------:R-:W-:Y:S01]  /*0720*/  USHF.L.U32 UR4, UR4, 0x1, URZ ;  /* 0x0000000104047899 */ /* 0x000fe200080006ff */
[----:B------:R-:W-:Y:S01]  /*0730*/  ELECT P0, URZ, PT ;  /* 0x0000000000ff782f */ /* 0x000fe20003800000 */
[----:B--2---:R-:W-:Y:S01]  /*0740*/  ULEA UR7, UR7, UR9, 0x18 ;  /* 0x0000000907077291 */ /* 0x004fe2000f8ec0ff */
[----:B------:R-:W1:Y:S11]  /*0750*/  FENCE.VIEW.ASYNC.S ;  /* 0x00000000000073c6 */ /* 0x000e760000000000 */
[----:B-1----:R2:W1:Y:S01]  /*0760*/  SYNCS.EXCH.64 URZ, [UR7+0x60], UR10 ;  /* 0x0000600a07ff75b2 */ /* 0x0024620008000100 */
[----:B------:R2:W1:Y:S01]  /*0770*/  SYNCS.EXCH.64 URZ, [UR7+0x80], UR4 ;  /* 0x0000800407ff75b2 */ /* 0x0004620008000100 */
[----:B------:R2:W1:Y:S01]  /*0780*/  SYNCS.EXCH.64 URZ, [UR7+0x68], UR10 ;  /* 0x0000680a07ff75b2 */ /* 0x0004620008000100 */
[----:B------:R2:W1:Y:S01]  /*0790*/  SYNCS.EXCH.64 URZ, [UR7+0x88], UR4 ;  /* 0x0000880407ff75b2 */ /* 0x0004620008000100 */
[----:B------:R2:W1:Y:S01]  /*07a0*/  SYNCS.EXCH.64 URZ, [UR7+0x70], UR10 ;  /* 0x0000700a07ff75b2 */ /* 0x0004620008000100 */
[----:B------:R2:W1:Y:S01]  /*07b0*/  SYNCS.EXCH.64 URZ, [UR7+0x90], UR4 ;  /* 0x0000900407ff75b2 */ /* 0x0004620008000100 */
[----:B------:R2:W1:Y:S01]  /*07c0*/  SYNCS.EXCH.64 URZ, [UR7+0x78], UR10 ;  /* 0x0000780a07ff75b2 */ /* 0x0004620008000100 */
[----:B------:R2:W1:Y:S02]  /*07d0*/  SYNCS.EXCH.64 URZ, [UR7+0x98], UR4 ;  /* 0x0000980407ff75b2 */ /* 0x0004640008000100 */
[----:B--2---:R-:W-:Y:S01]  /*07e0*/  NOP ;  /* 0x0000000000007918 */ /* 0x004fe20000000000 */
.L_x_10:
[----:B------:R-:W2:Y:S01]  /*07f0*/  SHFL.IDX PT, R2, R124, RZ, 0x1f ;  /* 0x00001fff7c027589 */ /* 0x000ea200000e0000 */
[----:B------:R-:W-:Y:S01]  /*0800*/  NOP ;  /* 0x0000000000007918 */ /* 0x000fe20000000000 */
[----:B--2---:R-:W-:-:S13]  /*0810*/  ISETP.NE.AND P0, PT, R2, 0x3, PT ;  /* 0x000000030200780c */ /* 0x004fda0003f05270 */
[----:B------:R-:W-:Y:S05]  /*0820*/  @P0 BRA `(.L_x_11) ;  /* 0x0000000000300947 */ /* 0x000fea0003800000 */
[----:B-1----:R-:W1:Y:S01]  /*0830*/  S2UR UR5, SR_CgaCtaId ;  /* 0x00000000000579c3 */ /* 0x002e620000008800 */
        /* <DEDUP_REMOVED lines=8> */
[----:B-1----:R2:W1:Y:S01]  /*08c0*/  SYNCS.EXCH.64 URZ, [UR5+0xa0], UR10 ;  /* 0x0000a00a05ff75b2 */ /* 0x0024620008000100 */
[----:B------:R2:W1:Y:S02]  /*08d0*/  SYNCS.EXCH.64 URZ, [UR5+0xa8], UR10 ;  /* 0x0000a80a05ff75b2 */ /* 0x0004640008000100 */
[----:B--2---:R-:W-:Y:S01]  /*08e0*/  NOP ;  /* 0x0000000000007918 */ /* 0x004fe20000000000 */
.L_x_11:
[----:B------:R-:W2:Y:S01]  /*08f0*/  SHFL.IDX PT, R2, R124, RZ, 0x1f ;  /* 0x00001fff7c027589 */ /* 0x000ea200000e0000 */
[----:B------:R-:W-:Y:S01]  /*0900*/  NOP ;  /* 0x0000000000007918 */ /* 0x000fe20000000000 */
[----:B--2---:R-:W-:-:S13]  /*0910*/  ISETP.NE.AND P0, PT, R2, 0x4, PT ;  /* 0x000000040200780c */ /* 0x004fda0003f05270 */
[----:B------:R-:W-:Y:S05]  /*0920*/  @P0 BRA `(.L_x_12) ;  /* 0x00000000004c0947 */ /* 0x000fea0003800000 */
[----:B-1----:R-:W1:Y:S01]  /*0930*/  S2UR UR5, SR_CgaCtaId ;  /* 0x00000000000579c3 */ /* 0x002e620000008800 */
[----:B------:R-:W-:Y:S01]  /*0940*/  UMOV UR9, 0xe0 ;  /* 0x000000e000097882 */ /* 0x000fe20000000000 */
[----:B------:R-:W-:Y:S01]  /*0950*/  UMOV UR7, 0x400 ;  /* 0x0000040000077882 */ /* 0x000fe20000000000 */
[----:B------:R-:W-:Y:S01]  /*0960*/  USEL UR9, UR9, 0x100, UP3 ;  /* 0x0000010009097887 */ /* 0x000fe20009800000 */
[----:B------:R-:W-:Y:S01]  /*0970*/  UMOV UR4, 0x1 ;  /* 0x0000000100047882 */ /* 0x000fe20000000000 */
[----:B------:R-:W-:Y:S01]  /*0980*/  ELECT P0, URZ, PT ;  /* 0x0000000000ff782f */ /* 0x000fe20003800000 */
[----:B------:R-:W-:-:S04]  /*0990*/  UIADD3 UR10, UPT, UPT, -UR4, 0x100000, URZ ;  /* 0x00100000040a7890 */ /* 0x000fc8000fffe1ff */
[----:B------:R-:W-:Y:S02]  /*09a0*/  USHF.L.U32 UR11, UR10, 0xb, URZ ;  /* 0x0000000b0a0b7899 */ /* 0x000fe400080006ff */
[----:B------:R-:W-:Y:S02]  /*09b0*/  USHF.L.U32 UR10, UR10, 0x1, URZ ;  /* 0x000000010a0a7899 */ /* 0x000fe400080006ff */
[----:B------:R-:W-:-:S04]  /*09c0*/  UIADD3 UR12, UPT, UPT, -UR9, 0x100000, URZ ;  /* 0x00100000090c7890 */ /* 0x000fc8000fffe1ff */
[----:B------:R-:W-:Y:S02]  /*09d0*/  USHF.L.U32 UR13, UR12, 0xb, URZ ;  /* 0x0000000b0c0d7899 */ /* 0x000fe400080006ff */
[----:B------:R-:W-:Y:S02]  /*09e0*/  USHF.L.U32 UR12, UR12, 0x1, URZ ;  /* 0x000000010c0c7899 */ /* 0x000fe400080006ff */
[----:B-1----:R-:W-:Y:S01]  /*09f0*/  ULEA UR5, UR5, UR7, 0x18 ;  /* 0x0000000705057291 */ /* 0x002fe2000f8ec0ff */
[----:B------:R-:W1:Y:S11]  /*0a00*/  FENCE.VIEW.ASYNC.S ;  /* 0x00000000000073c6 */ /* 0x000e760000000000 */
[----:B-1----:R2:W1:Y:S01]  /*0a10*/  SYNCS.EXCH.64 URZ, [UR5+0xb0], UR10 ;  /* 0x0000b00a05ff75b2 */ /* 0x0024620008000100 */
[----:B------:R2:W1:Y:S01]  /*0a20*/  SYNCS.EXCH.64 URZ, [UR5+0xc0], UR12 ;  /* 0x0000c00c05ff75b2 */ /* 0x0004620008000100 */
[----:B------:R2:W1:Y:S01]  /*0a30*/  SYNCS.EXCH.64 URZ, [UR5+0xb8], UR10 ;  /* 0x0000b80a05ff75b2 */ /* 0x0004620008000100 */
[----:B------:R2:W1:Y:S02]  /*0a40*/  SYNCS.EXCH.64 URZ, [UR5+0xc8], UR12 ;  /* 0x0000c80c05ff75b2 */ /* 0x0004640008000100 */
[----:B--2---:R-:W-:Y:S01]  /*0a50*/  NOP ;  /* 0x0000000000007918 */ /* 0x004fe20000000000 */
.L_x_12:
        /* <DEDUP_REMOVED lines=26> */
.L_x_13:
        /* <DEDUP_REMOVED lines=18> */
.L_x_14:
[----:B-1----:R-:W1:Y:S01]  /*0d20*/  S2UR UR5, SR_CTAID.X ;  /* 0x00000000000579c3 */ /* 0x002e620000002500 */
[----:B------:R-:W-:-:S05]  /*0d30*/  CS2R.32 R100, SR_CgaSize ;  /* 0x0000000000647805 */ /* 0x000fca0000008a00 */
[----:B------:R-:W-:-:S05]  /*0d40*/  IMAD R100, R100, -0xa0, RZ ;  /* 0xffffff6064647824 */ /* 0x000fca00078e02ff */
[----:B------:R-:W-:-:S14]  /*0d50*/  R2UR UR9, R100 ;  /* 0x00000000640972ca */ /* 0x000fdc00000e0000 */
[----:B------:R-:W2:Y:S01]  /*0d60*/  LDCU UR9, c[0x0][UR9+0x2b0] ;  /* 0x00005600090977ac */ /* 0x000ea20008000800 */
[----:B------:R-:W-:Y:S01]  /*0d70*/  NOP ;  /* 0x0000000000007918 */ /* 0x000fe20000000000 */
[----:B------:R-:W-:-:S05]  /*0d80*/  CS2R.32 R100, SR_CgaSize ;  /* 0x0000000000647805 */ /* 0x000fca0000008a00 */
[----:B------:R-:W-:-:S05]  /*0d90*/  IMAD R100, R100, -0xa0, RZ ;  /* 0xffffff6064647824 */ /* 0x000fca00078e02ff */
[----:B------:R-:W-:-:S14]  /*0da0*/  R2UR UR7, R100 ;  /* 0x00000000640772ca */ /* 0x000fdc00000e0000 */
[----:B------:R-:W3:Y:S01]  /*0db0*/  LDCU UR7, c[0x0][UR7+0x2b4] ;  /* 0x00005680070777ac */ /* 0x000ee20008000800 */
[----:B------:R-:W4:Y:S08]  /*0dc0*/  S2UR UR4, SR_CTAID.Y ;  /* 0x00000000000479c3 */ /* 0x000f300000002600 */
[----:B------:R-:W3:Y:S01]  /*0dd0*/  LDC R10, c[0x0][0xb24] ;  /* 0x0002c900ff0a7b82 */ /* 0x000ee20000000800 */
[----:B-1----:R-:W-:-:S02]  /*0de0*/  I2FP.F32.U32 R100, UR5 ;  /* 0x0000000500647c45 */ /* 0x002fc40008201000 */
[----:B------:R-:W-:-:S05]  /*0df0*/  CS2R.32 R3, SR_CgaSize ;  /* 0x0000000000037805 */ /* 0x000fca0000008a00 */
[----:B------:R-:W-:-:S06]  /*0e00*/  IMAD R3, R3, -0xa0, RZ ;  /* 0xffffff6003037824 */ /* 0x000fcc00078e02ff */
[----:B------:R-:W1:Y:S01]  /*0e10*/  LDC R3, c[0x0][R3+0x2a0] ;  /* 0x0000a80003037b82 */ /* 0x000e620000000800 */
[----:B------:R-:W-:Y:S01]  /*0e20*/  MOV R22, UR5 ;  /* 0x0000000500167c02 */ /* 0x000fe20008000f00 */
[----:B--2---:R-:W-:Y:S01]  /*0e30*/  FMUL R100, R100, UR9 ;  /* 0x0000000964647c20 */ /* 0x004fe20008400000 */
[----:B----4-:R-:W-:Y:S02]  /*0e40*/  I2FP.F32.U32 R83, UR4 ;  /* 0x0000000400537c45 */ /* 0x010fe40008201000 */
[----:B------:R-:W-:-:S05]  /*0e50*/  CS2R.32 R2, SR_CgaSize ;  /* 0x0000000000027805 */ /* 0x000fca0000008a00 */
[----:B------:R-:W-:-:S06]  /*0e60*/  IMAD R2, R2, -0xa0, RZ ;  /* 0xffffff6002027824 */ /* 0x000fcc00078e02ff */
[----:B------:R-:W2:Y:S01]  /*0e70*/  LDC R2, c[0x0][R2+0x2a4] ;  /* 0x0000a90002027b82 */ /* 0x000ea20000000800 */
[----:B------:R-:W-:Y:S01]  /*0e80*/  MOV R23, UR4 ;  /* 0x0000000400177c02 */ /* 0x000fe20008000f00 */
[----:B------:R-:W4:Y:S01]  /*0e90*/  F2I.U32.TRUNC.NTZ R100, R100 ;  /* 0x0000006400647305 */ /* 0x000f22000020f000 */
[----:B---3--:R-:W-:-:S05]  /*0ea0*/  FMUL R83, R83, UR7 ;  /* 0x0000000753537c20 */ /* 0x008fca0008400000 */
[----:B------:R-:W-:Y:S01]  /*0eb0*/  BAR.SYNC.DEFER_BLOCKING 0x0 ;  /* 0x0000000000007b1d */ /* 0x000fe20000010000 */
[----:B------:R-:W-:-:S05]  /*0ec0*/  ISETP.GE.AND P0, PT, R10, 0x1, PT ;  /* 0x000000010a00780c */ /* 0x000fca0003f06270 */
[----:B------:R-:W3:Y:S02]  /*0ed0*/  F2I.U32.TRUNC.NTZ R83, R83 ;  /* 0x0000005300537305 */ /* 0x000ee4000020f000 */
[----:B------:R-:W2:Y:S01]  /*0ee0*/  S2UR UR36, SR_CTAID.Z ;  /* 0x00000000002479c3 */ /* 0x000ea20000002700 */
[----:B----4-:R-:W-:-:S05]  /*0ef0*/  IADD3 R100, PT, PT, -R100, RZ, RZ ;  /* 0x000000ff64647210 */ /* 0x010fca0007ffe1ff */
[----:B-1----:R-:W-:Y:S01]  /*0f00*/  IMAD R100, R3, R100, UR5 ;  /* 0x0000000503647e24 */ /* 0x002fe2000f8e0264 */
[----:B---3--:R-:W-:-:S05]  /*0f10*/  IADD3 R83, PT, PT, -R83, RZ, RZ ;  /* 0x000000ff53537210 */ /* 0x008fca0007ffe1ff */
[----:B--2---:R-:W-:Y:S01]  /*0f20*/  IMAD R83, R2, R83, UR4 ;  /* 0x0000000402537e24 */ /* 0x004fe2000f8e0253 */
[----:B------:R-:W-:Y:S06]  /*0f30*/  @!P0 BRA `(.L_x_15) ;  /* 0x0000000000b88947 */ /* 0x000fec0003800000 */
[----:B------:R-:W1:Y:S01]  /*0f40*/  LDC.64 R4, c[0x0][0xb18] ;  /* 0x0002c600ff047b82 */ /* 0x000e620000000a00 */
[----:B------:R-:W-:-:S07]  /*0f50*/  ISETP.NE.AND P0, PT, R10, 0x1, PT ;  /* 0x000000010a00780c */ /* 0x000fce0003f05270 */
[----:B------:R-:W2:Y:S08]  /*0f60*/  LDC R9, c[0x0][0xb0c] ;  /* 0x0002c300ff097b82 */ /* 0x000eb00000000800 */
[----:B------:R-:W3:Y:S08]  /*0f70*/  LDC R12, c[0x0][0x370] ;  /* 0x0000dc00ff0c7b82 */ /* 0x000ef00000000800 */
[----:B------:R-:W4:Y:S01]  /*0f80*/  LDC R11, c[0x0][0x374] ;  /* 0x0000dd00ff0b7b82 */ /* 0x000f220000000800 */
[----:B-1----:R-:W-:-:S07]  /*0f90*/  ISETP.NE.AND P1, PT, R4, 0x1, PT ;  /* 0x000000010400780c */ /* 0x002fce0003f25270 */
[----:B------:R-:W3:Y:S01]  /*0fa0*/  LDC.64 R6, c[0x0][0xb10] ;  /* 0x0002c400ff067b82 */ /* 0x000ee20000000a00 */
[----:B--2---:R-:W-:-:S07]  /*0fb0*/  ISETP.NE.AND P2, PT, R9, 0x1, PT ;  /* 0x000000010900780c */ /* 0x004fce0003f45270 */
[----:B------:R-:W1:Y:S08]  /*0fc0*/  LDC R8, c[0x0][0xb20] ;  /* 0x0002c800ff087b82 */ /* 0x000e700000000800 */
[----:B------:R-:W2:Y:S01]  /*0fd0*/  LDC.64 R2, c[0x0][0xb28] ;  /* 0x0002ca00ff027b82 */ /* 0x000ea20000000a00 */
[----:B----4-:R-:W-:-:S04]  /*0fe0*/  IMAD.HI.U32 R13, R11, R5, RZ ;  /* 0x000000050b0d7227 */ /* 0x010fc800078e00ff */
[----:B------:R-:W-:-:S04]  /*0ff0*/  IMAD.HI.U32 R5, R23, R5, RZ ;  /* 0x0000000517057227 */ /* 0x000fc800078e00ff */
[----:B---3--:R-:W-:-:S05]  /*1000*/  IMAD.HI.U32 R14, R12, R6, RZ ;  /* 0x000000060c0e7227 */ /* 0x008fca00078e00ff */
[-C--:B------:R-:W-:Y:S01]  /*1010*/  @P2 SHF.R.U32.HI R12, RZ, R7.reuse, R14 ;  /* 0x00000007ff0c2219 */ /* 0x080fe2000001160e */
[C---:B------:R-:W-:Y:S01]  /*1020*/  IMAD.HI.U32 R14, R22.reuse, R6, RZ ;  /* 0x00000006160e7227 */ /* 0x040fe200078e00ff */
[-C--:B-1----:R-:W-:Y:S02]  /*1030*/  @P1 SHF.R.U32.HI R11, RZ, R8.reuse, R13 ;  /* 0x00000008ff0b1219 */ /* 0x082fe4000001160d */
[----:B------:R-:W-:Y:S02]  /*1040*/  SHF.R.U32.HI R5, RZ, R8, R5 ;  /* 0x00000008ff057219 */ /* 0x000fe40000011605 */
[----:B------:R-:W-:Y:S02]  /*1050*/  SHF.R.U32.HI R14, RZ, R7, R14 ;  /* 0x00000007ff0e7219 */ /* 0x000fe4000001160e */
[----:B------:R-:W-:Y:S01]  /*1060*/  SEL R5, R23, R5, !P1 ;  /* 0x0000000517057207 */ /* 0x000fe20004800000 */
[----:B--2---:R-:W-:Y:S01]  /*1070*/  IMAD.HI.U32 R13, R11, R2, RZ ;  /* 0x000000020b0d7227 */ /* 0x004fe200078e00ff */
[----:B------:R-:W-:-:S03]  /*1080*/  SEL R14, R22, R14, !P2 ;  /* 0x0000000e160e7207 */ /* 0x000fc60005000000 */
[----:B------:R-:W-:Y:S01]  /*1090*/  IMAD.HI.U32 R6, R12, R2, RZ ;  /* 0x000000020c067227 */ /* 0x000fe200078e00ff */
[----:B------:R-:W-:-:S04]  /*10a0*/  @P0 SHF.R.U32.HI R11, RZ, R3, R13 ;  /* 0x00000003ff0b0219 */ /* 0x000fc8000001160d */
[----:B------:R-:W-:Y:S01]  /*10b0*/  @P0 SHF.R.U32.HI R12, RZ, R3, R6 ;  /* 0x00000003ff0c0219 */ /* 0x000fe20000011606 */
[----:B------:R-:W-:-:S04]  /*10c0*/  IMAD R11, R11, R10, RZ ;  /* 0x0000000a0b0b7224 */ /* 0x000fc800078e02ff */
[----:B------:R-:W-:Y:S01]  /*10d0*/  IMAD R6, R12, R10, RZ ;  /* 0x0000000a0c067224 */ /* 0x000fe200078e02ff */
[----:B------:R-:W-:-:S04]  /*10e0*/  ISETP.GE.AND P1, PT, R5, R11, PT ;  /* 0x0000000b0500720c */ /* 0x000fc80003f26270 */
[----:B------:R-:W-:Y:S01]  /*10f0*/  ISETP.GE.OR P1, PT, R14, R6, P1 ;  /* 0x000000060e00720c */ /* 0x000fe20000f26670 */
[----:B------:R-:W-:-:S05]  /*1100*/  IMAD.HI.U32 R6, R5, R2, RZ ;  /* 0x0000000205067227 */ /* 0x000fca00078e00ff */
[----:B------:R-:W-:-:S04]  /*1110*/  SHF.R.U32.HI R6, RZ, R3, R6 ;  /* 0x00000003ff067219 */ /* 0x000fc80000011606 */
[----:B------:R-:W-:-:S03]  /*1120*/  SEL R6, R5, R6, !P0 ;  /* 0x0000000605067207 */ /* 0x000fc60004000000 */
[----:B------:R-:W-:Y:S01]  /*1130*/  @!P1 IMAD.HI.U32 R7, R14, R2, RZ ;  /* 0x000000020e079227 */ /* 0x000fe200078e00ff */
[----:B------:R-:W-:-:S04]  /*1140*/  IADD3 R2, PT, PT, -R6, RZ, RZ ;  /* 0x000000ff06027210 */ /* 0x000fc80007ffe1ff */
[----:B------:R-:W-:Y:S01]  /*1150*/  @!P1 SHF.R.U32.HI R3, RZ, R3, R7 ;  /* 0x00000003ff039219 */ /* 0x000fe20000011607 */
[----:B------:R-:W-:Y:S01]  /*1160*/  IMAD R2, R10, R2, R5 ;  /* 0x000000020a027224 */ /* 0x000fe200078e0205 */
[----:B------:R-:W-:Y:S02]  /*1170*/  IADD3 R7, PT, PT, -R5, RZ, RZ ;  /* 0x000000ff05077210 */ /* 0x000fe40007ffe1ff */
[----:B------:R-:W-:-:S03]  /*1180*/  @!P1 SEL R3, R14, R3, !P0 ;  /* 0x000000030e039207 */ /* 0x000fc60004000000 */
[----:B------:R-:W-:Y:S02]  /*1190*/  IMAD R7, R4, R7, R23 ;  /* 0x0000000704077224 */ /* 0x000fe400078e0217 */
[--C-:B------:R-:W-:Y:S02]  /*11a0*/  @!P1 IMAD.IADD R6, R6, 0x1, -R3.reuse ;  /* 0x0000000106069824 */ /* 0x100fe400078e0a03 */
[----:B------:R-:W-:Y:S01]  /*11b0*/  @!P1 IMAD R3, R2, R12, R3 ;  /* 0x0000000c02039224 */ /* 0x000fe200078e0203 */
[----:B------:R-:W-:Y:S01]  /*11c0*/  IADD3 R2, PT, PT, -R14, RZ, RZ ;  /* 0x000000ff0e027210 */ /* 0x000fe20007ffe1ff */
[----:B------:R-:W-:Y:S02]  /*11d0*/  @!P1 IMAD R5, R6, R10, R14 ;  /* 0x0000000a06059224 */ /* 0x000fe400078e020e */
[----:B------:R-:W-:Y:S02]  /*11e0*/  @!P1 IMAD.MOV.U32 R14, RZ, RZ, R3 ;  /* 0x000000ffff0e9224 */ /* 0x000fe400078e0003 */
[----:B------:R-:W-:-:S02]  /*11f0*/  IMAD R2, R9, R2, R22 ;  /* 0x0000000209027224 */ /* 0x000fc400078e0216 */
[----:B------:R-:W-:Y:S02]  /*1200*/  IMAD R23, R5, R4, R7 ;  /* 0x0000000405177224 */ /* 0x000fe400078e0207 */
[----:B------:R-:W-:Y:S02]  /*1210*/  IMAD R22, R14, R9, R2 ;  /* 0x000000090e167224 */ /* 0x000fe400078e0202 */
.L_x_15:
[----:B------:R-:W1:Y:S01]  /*1220*/  LDCU UR4, c[0x0][0xb30] ;  /* 0x00016600ff0477ac */ /* 0x000e620008000800 */
[----:B------:R-:W2:Y:S08]  /*1230*/  S2UR UR37, SR_CgaCtaId ;  /* 0x00000000002579c3 */ /* 0x000eb00000008800 */
[----:B------:R-:W3:Y:S01]  /*1240*/  LDC R36, c[0x0][0xb24] ;  /* 0x0002c900ff247b82 */ /* 0x000ee20000000800 */
[----:B-1----:R-:W-:-:S09]  /*1250*/  UISETP.NE.AND UP0, UPT, UR4, 0x1, UPT ;  /* 0x000000010400788c */ /* 0x002fd2000bf05270 */
[----:B--2---:R-:W-:Y:S05]  /*1260*/  BRA.U UP0, `(.L_x_16) ;  /* 0x0000000100407547 */ /* 0x004fea000b800000 */
[----:B------:R-:W1:Y:S08]  /*1270*/  LDC.64 R4, c[0x0][0xb10] ;  /* 0x0002c400ff047b82 */ /* 0x000e700000000a00 */
[----:B------:R-:W2:Y:S08]  /*1280*/  LDC.64 R2, c[0x0][0xb18] ;  /* 0x0002c600ff027b82 */ /* 0x000eb00000000a00 */
[----:B------:R-:W4:Y:S08]  /*1290*/  LDC R6, c[0x0][0xb20] ;  /* 0x0002c800ff067b82 */ /* 0x000f300000000800 */
[----:B------:R-:W3:Y:S01]  /*12a0*/  LDC R7, c[0x0][0xb0c] ;  /* 0x0002c300ff077b82 */ /* 0x000ee20000000800 */
[----:B-1----:R-:W-:-:S05]  /*12b0*/  IMAD.HI.U32 R4, R22, R4, RZ ;  /* 0x0000000416047227 */ /* 0x002fca00078e00ff */
[----:B------:R-:W-:Y:S01]  /*12c0*/  SHF.R.U32.HI R4, RZ, R5, R4 ;  /* 0x00000005ff047219 */ /* 0x000fe20000011604 */
[----:B--2---:R-:W-:Y:S01]  /*12d0*/  IMAD.HI.U32 R3, R23, R3, RZ ;  /* 0x0000000317037227 */ /* 0x004fe200078e00ff */
[----:B------:R-:W-:-:S04]  /*12e0*/  ISETP.NE.AND P0, PT, R2, 0x1, PT ;  /* 0x000000010200780c */ /* 0x000fc80003f05270 */
[----:B----4-:R-:W-:-:S04]  /*12f0*/  SHF.R.U32.HI R3, RZ, R6, R3 ;  /* 0x00000006ff037219 */ /* 0x010fc80000011603 */
[----:B------:R-:W-:Y:S02]  /*1300*/  SEL R3, R23, R3, !P0 ;  /* 0x0000000317037207 */ /* 0x000fe40004000000 */
[----:B---3--:R-:W-:-:S04]  /*1310*/  ISETP.NE.AND P1, PT, R7, 0x1, PT ;  /* 0x000000010700780c */ /* 0x008fc80003f25270 */
[----:B------:R-:W-:-:S05]  /*1320*/  SEL R4, R22, R4, !P1 ;  /* 0x0000000416047207 */ /* 0x000fca0004800000 */
[----:B------:R-:W-:Y:S02]  /*1330*/  IMAD.IADD R5, R3, 0x1, -R4 ;  /* 0x0000000103057824 */ /* 0x000fe400078e0a04 */
[----:B------:R-:W-:Y:S02]  /*1340*/  IMAD.IADD R3, R4, 0x1, -R3 ;  /* 0x0000000104037824 */ /* 0x000fe400078e0a03 */
[----:B------:R-:W-:Y:S02]  /*1350*/  IMAD R22, R5, R7, R22 ;  /* 0x0000000705167224 */ /* 0x000fe400078e0216 */
[----:B------:R-:W-:-:S07]  /*1360*/  IMAD R23, R3, R2, R23 ;  /* 0x0000000203177224 */ /* 0x000fce00078e0217 */
.L_x_16:
[----:B------:R-:W-:Y:S01]  /*1370*/  BAR.SYNC.DEFER_BLOCKING 0x0 ;  /* 0x0000000000007b1d */ /* 0x000fe20000010000 */
[----:B------:R-:W-:Y:S01]  /*1380*/  UISETP.NE.AND UP0, UPT, UR8, 0x2, UPT ;  /* 0x000000020800788c */ /* 0x000fe2000bf05270 */
[----:B------:R-:W-:Y:S02]  /*1390*/  ISETP.NE.OR P5, PT, R0, 0x2, !P5 ;  /* 0x000000020000780c */ /* 0x000fe40006fa5670 */
[----:B------:R-:W-:-:S06]  /*13a0*/  LOP3.LUT R2, R121, 0x1f, RZ, 0xc0, !PT ;  /* 0x0000001f79027812 */ /* 0x000fcc00078ec0ff */
[----:B------:R-:W-:Y:S05]  /*13b0*/  BRA.U UP0, `(.L_x_17) ;  /* 0x0000001100987547 */ /* 0x000fea000b800000 */
[----:B------:R-:W1:Y:S01]  /*13c0*/  LDCU UR13, c[0x0][0x38c] ;  /* 0x00007180ff0d77ac */ /* 0x000e620008000800 */
[----:B------:R-:W2:Y:S01]  /*13d0*/  LDC R8, c[0x0][0x370] ;  /* 0x0000dc00ff087b82 */ /* 0x000ea20000000800 */
[----:B------:R-:W-:Y:S01]  /*13e0*/  HFMA2 R14, -RZ, RZ, 0, 0 ;  /* 0x00000000ff0e7431 */ /* 0x000fe200000001ff */
[----:B------:R-:W-:Y:S01]  /*13f0*/  ISETP.EQ.OR P4, PT, R2, RZ, P5 ;  /* 0x000000ff0200720c */ /* 0x000fe20002f82670 */
[----:B------:R-:W-:Y:S01]  /*1400*/  IMAD.MOV.U32 R15, RZ, RZ, 0x1 ;  /* 0x00000001ff0f7424 */ /* 0x000fe200078e00ff */
[----:B------:R-:W-:Y:S01]  /*1410*/  CS2R R12, SRZ ;  /* 0x00000000000c7805 */ /* 0x000fe2000001ff00 */
[----:B------:R-:W-:Y:S01]  /*1420*/  IMAD.MOV.U32 R11, RZ, RZ, 0x1 ;  /* 0x00000001ff0b7424 */ /* 0x000fe200078e00ff */
[----:B------:R-:W4:Y:S02]  /*1430*/  LDCU.64 UR22, c[0x0][0x348] ;  /* 0x00006900ff1677ac */ /* 0x000f240008000a00 */
[----:B------:R-:W2:Y:S01]  /*1440*/  LDC R0, c[0x0][0x374] ;  /* 0x0000dd00ff007b82 */ /* 0x000ea20000000800 */
[----:B------:R-:W-:Y:S01]  /*1450*/  UMOV UR6, URZ ;  /* 0x000000ff00067c82 */ /* 0x000fe20008000000 */
[----:B-1----:R-:W-:-:S04]  /*1460*/  UIADD3 UR5, UPT, UPT, UR13, 0x3f, URZ ;  /* 0x0000003f0d057890 */ /* 0x002fc8000fffe0ff */
[----:B------:R-:W-:-:S04]  /*1470*/  USHF.R.S32.HI UR4, URZ, 0x1f, UR5 ;  /* 0x0000001fff047899 */ /* 0x000fc80008011405 */
[----:B------:R-:W-:-:S04]  /*1480*/  ULEA.HI UR4, UR4, UR5, URZ, 0x6 ;  /* 0x0000000504047291 */ /* 0x000fc8000f8f30ff */
[----:B------:R-:W-:Y:S02]  /*1490*/  USHF.R.S32.HI UR15, URZ, 0x6, UR4 ;  /* 0x00000006ff0f7899 */ /* 0x000fe40008011404 */
[----:B------:R-:W-:Y:S02]  /*14a0*/  UIADD3 UR4, UPT, UPT, UR13, -0x1, URZ ;  /* 0xffffffff0d047890 */ /* 0x000fe4000fffe0ff */
[----:B------:R-:W-:Y:S02]  /*14b0*/  UISETP.LT.U32.AND UP0, UPT, UR15, 0x6, UPT ;  /* 0x000000060f00788c */ /* 0x000fe4000bf01070 */
[----:B------:R-:W-:Y:S02]  /*14c0*/  UISETP.GE.U32.AND UP1, UPT, UR4, -0x7f, UPT ;  /* 0xffffff810400788c */ /* 0x000fe4000bf26070 */
[----:B------:R-:W-:Y:S02]  /*14d0*/  USEL UR14, UR15, 0x6, UP0 ;  /* 0x000000060f0e7887 */ /* 0x000fe40008000000 */
[----:B------:R-:W-:-:S02]  /*14e0*/  UIADD3 UR13, UPT, UPT, UR13, 0x7e, URZ ;  /* 0x0000007e0d0d7890 */ /* 0x000fc4000fffe0ff */
[----:B------:R-:W-:Y:S02]  /*14f0*/  UIADD3 UR5, UPT, UPT, UR14, -0x1, URZ ;  /* 0xffffffff0e057890 */ /* 0x000fe4000fffe0ff */
[----:B------:R-:W-:-:S03]  /*1500*/  UIADD3 UR7, UPT, UPT, UR15, -UR14, URZ ;  /* 0x8000000e0f077290 */ /* 0x000fc6000fffe0ff */
[----:B------:R-:W-:-:S04]  /*1510*/  @UP1 UIADD3 UR5, UPT, UPT, UR14, URZ, URZ ;  /* 0x000000ff0e051290 */ /* 0x000fc8000fffe0ff */
[----:B----4-:R-:W-:-:S12]  /*1520*/  UIADD3 UR5, UPT, UPT, UR5, 0x1, URZ ;  /* 0x0000000105057890 */ /* 0x010fd8000fffe0ff */
.L_x_35:
[----:B------:R-:W-:Y:S01]  /*1530*/  UISETP.NE.AND UP0, UPT, UR37, URZ, UPT ;  /* 0x000000ff2500728c */ /* 0x000fe2000bf05270 */
[----:B------:R-:W1:Y:S08]  /*1540*/  S2UR UR37, SR_CgaCtaId ;  /* 0x00000000002579c3 */ /* 0x000e700000008800 */
[----:B------:R-:W-:Y:S05]  /*1550*/  BRA.U UP0, `(.L_x_18) ;  /* 0x0000000100347547 */ /* 0x000fea000b800000 */
[----:B------:R-:W4:Y:S01]  /*1560*/  S2R R2, SR_CgaCtaId ;  /* 0x0000000000027919 */ /* 0x000f220000008800 */
[----:B------:R-:W-:-:S04]  /*1570*/  MOV R3, 0x400 ;  /* 0x0000040000037802 */ /* 0x000fc80000000f00 */
[----:B----4-:R-:W-:Y:S02]  /*1580*/  LEA R2, R2, R3, 0x18 ;  /* 0x0000000302027211 */ /* 0x010fe400078ec0ff */
[----:B------:R-:W-:-:S03]  /*1590*/  SHF.L.U32 R3, R11, 0x1f, RZ ;  /* 0x0000001f0b037819 */ /* 0x000fc600000006ff */
[----:B------:R-:W-:-:S04]  /*15a0*/  IMAD R2, R12, 0x8, R2 ;  /* 0x000000080c027824 */ /* 0x000fc800078e0202 */
[----:B------:R-:W4:Y:S02]  /*15b0*/  SYNCS.PHASECHK.TRANS64.TRYWAIT P0, [R2+URZ+0x120], R3 ;  /* 0x00012003020075a7 */ /* 0x000f2400080011ff */
[----:B----4-:R-:W-:Y:S05]  /*15c0*/  @!P0 BRA `(.L_x_19) ;  /* 0x0000008400848947 */ /* 0x010fea0003800000 */
.L_x_213:
[----:B------:R-:W-:Y:S01]  /*15d0*/  VIADD R12, R12, 0x1 ;  /* 0x000000010c0c7836 */ /* 0x000fe20000000000 */
[----:B------:R4:W-:Y:S04]  /*15e0*/  SYNCS.ARRIVE.TRANS64.A1T0 RZ, [R2+URZ+0x110], RZ ;  /* 0x000110ff02ff79a7 */ /* 0x0009e800081000ff */
[----:B------:R-:W-:-:S04]  /*15f0*/  ISETP.NE.AND P0, PT, R12, 0x2, PT ;  /* 0x000000020c00780c */ /* 0x000fc80003f05270 */
[----:B------:R-:W-:Y:S02]  /*1600*/  SEL R12, R12, RZ, P0 ;  /* 0x000000ff0c0c7207 */ /* 0x000fe40000000000 */
[----:B----4-:R-:W-:-:S04]  /*1610*/  SEL R2, RZ, 0x1, P0 ;  /* 0x00000001ff027807 */ /* 0x010fc80000000000 */
[----:B------:R-:W-:-:S07]  /*1620*/  LOP3.LUT R11, R11, R2, RZ, 0x3c, !PT ;  /* 0x000000020b0b7212 */ /* 0x000fce00078e3cff */
.L_x_18:
[----:B------:R-:W-:Y:S01]  /*1630*/  UMOV UR4, 0x400 ;  /* 0x0000040000047882 */ /* 0x000fe20000000000 */
[----:B------:R-:W-:Y:S01]  /*1640*/  SHF.L.U32 R2, R15, 0x1f, RZ ;  /* 0x0000001f0f027819 */ /* 0x000fe200000006ff */
[----:B-1----:R-:W-:Y:S01]  /*1650*/  ULEA UR4, UR37, UR4, 0x18 ;  /* 0x0000000425047291 */ /* 0x002fe2000f8ec0ff */
[----:B------:R-:W-:Y:S01]  /*1660*/  R2UR UR35, R22 ;  /* 0x00000000162372ca */ /* 0x000fe200000e0000 */
[----:B------:R-:W-:Y:S01]  /*1670*/  UISETP.GE.U32.AND UP0, UPT, UR13, 0x7f, UPT ;  /* 0x0000007f0d00788c */ /* 0x000fe2000bf06070 */
[----:B------:R-:W-:Y:S01]  /*1680*/  R2UR UR11, R23 ;  /* 0x00000000170b72ca */ /* 0x000fe200000e0000 */
[----:B------:R-:W-:Y:S01]  /*1690*/  ULEA UR8, UR6, UR4, 0x3 ;  /* 0x0000000406087291 */ /* 0x000fe2000f8e18ff */
[----:B------:R-:W-:-:S08]  /*16a0*/  UMOV UR24, URZ ;  /* 0x000000ff00187c82 */ /* 0x000fd00008000000 */
[----:B------:R1:W4:Y:S01]  /*16b0*/  SYNCS.PHASECHK.TRANS64.TRYWAIT P0, [UR8+0x30], R2 ;  /* 0x00003002ff0075a7 */ /* 0x0003220008001108 */
[----:B------:R-:W-:Y:S02]  /*16c0*/  USHF.L.U32 UR35, UR35, 0x7, URZ ;  /* 0x0000000723237899 */ /* 0x000fe400080006ff */
[----:B------:R-:W-:Y:S01]  /*16d0*/  USHF.L.U32 UR11, UR11, 0x7, URZ ;  /* 0x000000070b0b7899 */ /* 0x000fe200080006ff */
[----:B------:R-:W-:Y:S11]  /*16e0*/  BRA.U !UP0, `(.L_x_20) ;  /* 0x0000000108a47547 */ /* 0x000ff6000b800000 */
[----:B------:R-:W-:Y:S01]  /*16f0*/  UMOV UR16, URZ ;  /* 0x000000ff00107c82 */ /* 0x000fe20008000000 */
[----:B------:R-:W-:-:S05]  /*1700*/  UMOV UR17, UR6 ;  /* 0x0000000600117c82 */ /* 0x000fca0008000000 */
.L_x_25:
[----:B-1----:R-:W-:Y:S01]  /*1710*/  ULEA UR33, UR17, UR4, 0x3 ;  /* 0x0000000411217291 */ /* 0x002fe2000f8e18ff */
[----:B----4-:R-:W-:Y:S01]  /*1720*/  @!P5 MOV R3, 0x8000 ;  /* 0x000080000003d802 */ /* 0x010fe20000000f00 */
[----:B----4-:R-:W-:Y:S10]  /*1730*/  @P0 BRA `(.L_x_21) ;  /* 0x00000000000c0947 */ /* 0x010ff40003800000 */
[----:B------:R-:W-:-:S04]  /*1740*/  SHF.L.U32 R4, R15, 0x1f, RZ ;  /* 0x0000001f0f047819 */ /* 0x000fc800000006ff */
[----:B------:R-:W4:Y:S02]  /*1750*/  SYNCS.PHASECHK.TRANS64.TRYWAIT P0, [UR33+0x30], R4 ;  /* 0x00003004ff0075a7 */ /* 0x000f240008001121 */
[----:B----4-:R-:W-:Y:S05]  /*1760*/  @!P0 BRA `(.L_x_22) ;  /* 0x0000008400308947 */ /* 0x010fea0003800000 */
.L_x_21:
[----:B------:R4:W-:Y:S01]  /*1770*/  @!P5 SYNCS.ARRIVE.TRANS64 RZ, [UR33], R3 ;  /* 0x00000003ffffd9a7 */ /* 0x0009e20008000021 */
[----:B------:R-:W-:Y:S04]  /*1780*/  BSSY.RECONVERGENT B0, `(.L_x_23) ;  /* 0x0000003000007945 */ /* 0x000fe80003800200 */
[----:B------:R-:W-:Y:S05]  /*1790*/  @P4 BRA `(.L_x_24) ;  /* 0x0000000000044947 */ /* 0x000fea0003800000 */
[----:B------:R-:W-:Y:S05]  /*17a0*/  BPT.TRAP 0x1 ;  /* 0x000000040000795c */ /* 0x000fea0000300000 */
.L_x_24:
[----:B------:R-:W-:Y:S05]  /*17b0*/  BSYNC.RECONVERGENT B0 ;  /* 0x0000000000007941 */ /* 0x000fea0003800200 */
.L_x_23:
[----:B------:R-:W-:Y:S02]  /*17c0*/  UIADD3 UR6, UPT, UPT, UR17, 0x1, URZ ;  /* 0x0000000111067890 */ /* 0x000fe4000fffe0ff */
[----:B------:R-:W-:Y:S02]  /*17d0*/  UIADD3 UR26, UP1, UPT, UR22, 0x80, URZ ;  /* 0x00000080161a7890 */ /* 0x000fe4000ff3e0ff */
[----:B------:R-:W-:Y:S02]  /*17e0*/  UISETP.NE.AND UP0, UPT, UR6, 0x6, UPT ;  /* 0x000000060600788c */ /* 0x000fe4000bf05270 */
[----:B------:R-:W-:Y:S02]  /*17f0*/  USHF.L.U32 UR34, UR16, 0x6, URZ ;  /* 0x0000000610227899 */ /* 0x000fe400080006ff */
[----:B------:R-:W-:Y:S02]  /*1800*/  USEL UR9, URZ, 0x1, UP0 ;  /* 0x00000001ff097887 */ /* 0x000fe40008000000 */
[----:B------:R-:W-:-:S02]  /*1810*/  USEL UR6, UR6, URZ, UP0 ;  /* 0x000000ff06067287 */ /* 0x000fc40008000000 */
[----:B------:R-:W-:Y:S02]  /*1820*/  UIADD3 UR20, UP0, UPT, UR22, 0x180, URZ ;  /* 0x0000018016147890 */ /* 0x000fe4000ff1e0ff */
[----:B------:R-:W-:Y:S01]  /*1830*/  ULEA UR8, UR6, UR4, 0x3 ;  /* 0x0000000406087291 */ /* 0x000fe2000f8e18ff */
[----:B------:R-:W-:Y:S01]  /*1840*/  LOP3.LUT R15, R15, UR9, RZ, 0x3c, !PT ;  /* 0x000000090f0f7c12 */ /* 0x000fe2000f8e3cff */
[----:B------:R-:W-:Y:S02]  /*1850*/  UIADD3.X UR27, UPT, UPT, URZ, UR23, URZ, UP1, !UPT ;  /* 0x00000017ff1b7290 */ /* 0x000fe40008ffe4ff */
[----:B------:R-:W-:Y:S01]  /*1860*/  UIADD3.X UR21, UPT, UPT, URZ, UR23, URZ, UP0, !UPT ;  /* 0x00000017ff157290 */ /* 0x000fe200087fe4ff */
[----:B-1----:R-:W-:Y:S01]  /*1870*/  SHF.L.U32 R2, R15, 0x1f, RZ ;  /* 0x0000001f0f027819 */ /* 0x002fe200000006ff */
[----:B------:R-:W-:Y:S01]  /*1880*/  UMOV UR18, 0x0 ;  /* 0x0000000000127882 */ /* 0x000fe20000000000 */
[----:B------:R-:W-:Y:S01]  /*1890*/  UMOV UR19, 0x10000000 ;  /* 0x1000000000137882 */ /* 0x000fe20000000000 */
[----:B------:R-:W-:Y:S01]  /*18a0*/  UMOV UR12, UR36 ;  /* 0x00000024000c7c82 */ /* 0x000fe20008000000 */
[----:B------:R1:W1:Y:S01]  /*18b0*/  SYNCS.PHASECHK.TRANS64.TRYWAIT P0, [UR8+0x30], R2 ;  /* 0x00003002ff0075a7 */ /* 0x0002620008001108 */
[----:B------:R-:W-:Y:S01]  /*18c0*/  ULEA UR8, UR17, UR4, 0xe ;  /* 0x0000000411087291 */ /* 0x000fe2000f8e70ff */
[----:B------:R-:W-:Y:S01]  /*18d0*/  UMOV UR9, UR33 ;  /* 0x0000002100097c82 */ /* 0x000fe20008000000 */
[----:B------:R-:W-:-:S02]  /*18e0*/  UMOV UR10, UR34 ;  /* 0x00000022000a7c82 */ /* 0x000fc40008000000 */
[----:B------:R-:W-:Y:S02]  /*18f0*/  UIADD3 UR32, UPT, UPT, UR8, 0x8400, URZ ;  /* 0x0000840008207890 */ /* 0x000fe4000fffe0ff */
[----:B------:R-:W-:Y:S02]  /*1900*/  UIADD3 UR8, UPT, UPT, UR8, 0x20400, URZ ;  /* 0x0002040008087890 */ /* 0x000fe4000fffe0ff */
[----:B------:R-:W-:Y:S01]  /*1910*/  UIADD3 UR16, UPT, UPT, UR16, 0x1, URZ ;  /* 0x0000000110107890 */ /* 0x000fe2000fffe0ff */
[----:B------:R-:W-:Y:S01]  /*1920*/  UMOV UR24, UR5 ;  /* 0x0000000500187c82 */ /* 0x000fe20008000000 */
[----:B------:R-:W-:Y:S02]  /*1930*/  UMOV UR17, UR6 ;  /* 0x0000000600117c82 */ /* 0x000fe40008000000 */
[----:B------:R-:W-:Y:S01]  /*1940*/  UISETP.NE.AND UP0, UPT, UR16, UR5, UPT ;  /* 0x000000051000728c */ /* 0x000fe2000bf05270 */
[----:B------:R1:W-:Y:S02]  /*1950*/  UTMALDG.3D [UR32], [UR26], desc[UR18] ;  /* 0x000012201a0075b4 */ /* 0x0003e40008011000 */
[----:B------:R1:W-:Y:S06]  /*1960*/  UTMALDG.3D [UR8], [UR20], desc[UR18] ;  /* 0x00001208140075b4 */ /* 0x0003ec0008011000 */
[----:B------:R-:W-:Y:S05]  /*1970*/  BRA.U UP0, `(.L_x_25) ;  /* 0xfffffffd00647547 */ /* 0x000fea000b83ffff */
.L_x_20:
[----:B-1--4-:R-:W-:Y:S01]  /*1980*/  PLOP3.LUT P0, PT, PT, PT, UP3, 0x80, 0x8 ;  /* 0x000000000008781c */ /* 0x012fe20003f0f038 */
[----:B------:R-:W-:Y:S01]  /*1990*/  ULEA UR8, UR6, UR4, 0x3 ;  /* 0x0000000406087291 */ /* 0x000fe2000f8e18ff */
[----:B------:R-:W-:Y:S01]  /*19a0*/  SHF.L.U32 R2, R15, 0x1f, RZ ;  /* 0x0000001f0f027819 */ /* 0x000fe200000006ff */
[----:B------:R-:W-:-:S10]  /*19b0*/  UISETP.GT.AND UP0, UPT, UR15, UR14, UPT ;  /* 0x0000000e0f00728c */ /* 0x000fd4000bf04270 */
[----:B------:R-:W-:Y:S01]  /*19c0*/  @!P0 SYNCS.ARRIVE.TRANS64.A1T0 RZ, [UR4+0xa8], RZ ;  /* 0x0000a8ffffff89a7 */ /* 0x000fe20008100004 */
[----:B------:R1:W4:Y:S01]  /*19d0*/  SYNCS.PHASECHK.TRANS64.TRYWAIT P0, [UR8+0x30], R2 ;  /* 0x00003002ff0075a7 */ /* 0x0003220008001108 */
[----:B------:R-:W-:Y:S05]  /*19e0*/  BRA.U !UP0, `(.L_x_26) ;  /* 0x0000000108a87547 */ /* 0x000fea000b800000 */
[----:B------:R-:W-:Y:S01]  /*19f0*/  UIADD3 UR21, UPT, UPT, UR7, UR24, URZ ;  /* 0x0000001807157290 */ /* 0x000fe2000fffe0ff */
[----:B------:R-:W-:-:S11]  /*1a00*/  UMOV UR25, UR6 ;  /* 0x0000000600197c82 */ /* 0x000fd60008000000 */
.L_x_31:
[----:B-1----:R-:W-:Y:S01]  /*1a10*/  ULEA UR17, UR25, UR4, 0x3 ;  /* 0x0000000419117291 */ /* 0x002fe2000f8e18ff */
[----:B----4-:R-:W-:Y:S01]  /*1a20*/  @!P5 MOV R3, 0x8000 ;  /* 0x000080000003d802 */ /* 0x010fe20000000f00 */
[----:B----4-:R-:W-:Y:S10]  /*1a30*/  @P0 BRA `(.L_x_27) ;  /* 0x00000000000c0947 */ /* 0x010ff40003800000 */
[----:B------:R-:W-:-:S04]  /*1a40*/  SHF.L.U32 R4, R15, 0x1f, RZ ;  /* 0x0000001f0f047819 */ /* 0x000fc800000006ff */
[----:B------:R-:W4:Y:S02]  /*1a50*/  SYNCS.PHASECHK.TRANS64.TRYWAIT P0, [UR17+0x30], R4 ;  /* 0x00003004ff0075a7 */ /* 0x000f240008001111 */
[----:B----4-:R-:W-:Y:S05]  /*1a60*/  @!P0 BRA `(.L_x_28) ;  /* 0x0000008000888947 */ /* 0x010fea0003800000 */
.L_x_27:
[----:B------:R4:W-:Y:S01]  /*1a70*/  @!P5 SYNCS.ARRIVE.TRANS64 RZ, [UR17], R3 ;  /* 0x00000003ffffd9a7 */ /* 0x0009e20008000011 */
[----:B------:R-:W-:Y:S04]  /*1a80*/  BSSY.RECONVERGENT B0, `(.L_x_29) ;  /* 0x0000003000007945 */ /* 0x000fe80003800200 */
[----:B------:R-:W-:Y:S05]  /*1a90*/  @P4 BRA `(.L_x_30) ;  /* 0x0000000000044947 */ /* 0x000fea0003800000 */
[----:B------:R-:W-:Y:S05]  /*1aa0*/  BPT.TRAP 0x1 ;  /* 0x000000040000795c */ /* 0x000fea0000300000 */
.L_x_30:
[----:B------:R-:W-:Y:S05]  /*1ab0*/  BSYNC.RECONVERGENT B0 ;  /* 0x0000000000007941 */ /* 0x000fea0003800200 */
.L_x_29:
        /* <DEDUP_REMOVED lines=20> */
[----:B------:R-:W-:Y:S01]  /*1c00*/  UIADD3 UR8, UPT, UPT, UR8, 0x20400, URZ ;  /* 0x0002040008087890 */ /* 0x000fe2000fffe0ff */
[----:B------:R-:W-:Y:S01]  /*1c10*/  UMOV UR9, UR17 ;  /* 0x0000001100097c82 */ /* 0x000fe20008000000 */
[----:B------:R-:W-:Y:S01]  /*1c20*/  UMOV UR10, UR18 ;  /* 0x00000012000a7c82 */ /* 0x000fe20008000000 */
[----:B------:R-:W-:Y:S01]  /*1c30*/  UIADD3 UR24, UPT, UPT, UR24, 0x1, URZ ;  /* 0x0000000118187890 */ /* 0x000fe2000fffe0ff */
[----:B------:R-:W-:-:S03]  /*1c40*/  UMOV UR25, UR6 ;  /* 0x0000000600197c82 */ /* 0x000fc60008000000 */
[----:B------:R1:W-:Y:S01]  /*1c50*/  UTMALDG.3D [UR16], [UR30], desc[UR26] ;  /* 0x00001a101e0075b4 */ /* 0x0003e20008011000 */
[----:B------:R-:W-:Y:S01]  /*1c60*/  UISETP.NE.AND UP0, UPT, UR24, UR21, UPT ;  /* 0x000000151800728c */ /* 0x000fe2000bf05270 */
[----:B------:R1:W-:Y:S08]  /*1c70*/  UTMALDG.3D [UR8], [UR28], desc[UR26] ;  /* 0x00001a081c0075b4 */ /* 0x0003f00008011000 */
[----:B------:R-:W-:Y:S05]  /*1c80*/  BRA.U UP0, `(.L_x_31) ;  /* 0xfffffffd00607547 */ /* 0x000fea000b83ffff */
.L_x_26:
[C---:B-1----:R-:W-:Y:S01]  /*1c90*/  LEA R2, R14.reuse, UR4, 0x3 ;  /* 0x000000040e027c11 */ /* 0x042fe2000f8e18ff */
[----:B------:R-:W-:Y:S01]  /*1ca0*/  NOP ;  /* 0x0000000000007918 */ /* 0x000fe20000000000 */
[----:B----4-:R-:W-:Y:S02]  /*1cb0*/  SHF.L.U32 R3, R13, 0x1f, RZ ;  /* 0x0000001f0d037819 */ /* 0x010fe400000006ff */
[----:B------:R-:W-:Y:S02]  /*1cc0*/  LEA R4, R14, UR4, 0x4 ;  /* 0x000000040e047c11 */ /* 0x000fe4000f8e20ff */
[----:B------:R-:W1:Y:S02]  /*1cd0*/  SYNCS.PHASECHK.TRANS64.TRYWAIT P0, [R2+URZ+0xb0], R3 ;  /* 0x0000b003020075a7 */ /* 0x000e6400080011ff */
[----:B-1----:R-:W-:Y:S05]  /*1ce0*/  @!P0 BRA `(.L_x_32) ;  /* 0x0000008000008947 */ /* 0x002fea0003800000 */
.L_x_216:
[----:B------:R-:W4:Y:S01]  /*1cf0*/  LDS.128 R4, [R4+0x140] ;  /* 0x0001400004047984 */ /* 0x000f220000000c00 */
[----:B---3--:R-:W-:Y:S01]  /*1d00*/  ISETP.GE.AND P0, PT, R36, 0x1, PT ;  /* 0x000000012400780c */ /* 0x008fe20003f06270 */
[----:B-1----:R-:W-:Y:S01]  /*1d10*/  VIADD R2, R2, 0xc0 ;  /* 0x000000c002027836 */ /* 0x002fe20000000000 */
[----:B------:R-:W-:Y:S01]  /*1d20*/  @!PT LDS RZ, [RZ] ;  /* 0x00000000fffff984 */ /* 0x000fe20000000800 */
[----:B------:R-:W-:Y:S01]  /*1d30*/  @!PT LDS RZ, [RZ] ;  /* 0x00000000fffff984 */ /* 0x000fe20000000800 */
[----:B------:R-:W-:Y:S01]  /*1d40*/  @!PT LDS RZ, [RZ] ;  /* 0x00000000fffff984 */ /* 0x000fe20000000800 */
[----:B------:R-:W-:Y:S01]  /*1d50*/  @!PT LDS RZ, [RZ] ;  /* 0x00000000fffff984 */ /* 0x000fe20000000800 */
[----:B------:R1:W-:Y:S06]  /*1d60*/  MEMBAR.ALL.CTA ;  /* 0x0000000000007992 */ /* 0x0003ec0000008000 */
[----:B-1----:R-:W1:Y:S01]  /*1d70*/  FENCE.VIEW.ASYNC.S ;  /* 0x00000000000073c6 */ /* 0x002e620000000000 */
[----:B------:R-:W-:-:S04]  /*1d80*/  PRMT R2, RZ, 0x654, R2 ;  /* 0x00000654ff027816 */ /* 0x000fc80000000002 */
[----:B-1----:R1:W-:Y:S01]  /*1d90*/  SYNCS.ARRIVE.TRANS64.RED.A1T0 RZ, [R2+URZ], RZ ;  /* 0x000000ff02ff79a7 */ /* 0x0023e200081004ff */
[----:B----4-:R-:W-:-:S13]  /*1da0*/  LOP3.LUT P2, RZ, R6, 0x1, RZ, 0xc0, !PT ;  /* 0x0000000106ff7812 */ /* 0x010fda000784c0ff */
[----:B------:R-:W-:Y:S01]  /*1db0*/  @P2 SHF.R.U32.HI R3, RZ, 0x10, R5 ;  /* 0x00000010ff032819 */ /* 0x000fe20000011605 */
[----:B------:R-:W-:Y:S01]  /*1dc0*/  VOTEU.ANY UP0, P2 ;  /* 0x0000000000ff7886 */ /* 0x000fe20001000100 */
[----:B------:R-:W-:Y:S02]  /*1dd0*/  @P2 MOV R10, R4 ;  /* 0x00000004000a2202 */ /* 0x000fe40000000f00 */
[----:B------:R-:W-:Y:S02]  /*1de0*/  @P2 R2UR.BROADCAST UR8, R3 ;  /* 0x00000000030822ca */ /* 0x000fe400008e0000 */
[----:B------:R-:W-:-:S11]  /*1df0*/  @P2 LOP3.LUT R9, R5, 0xffff, RZ, 0xc0, !PT ;  /* 0x0000ffff05092812 */ /* 0x000fd600078ec0ff */
[----:B------:R-:W-:Y:S01]  /*1e00*/  @UP0 UMOV UR36, UR8 ;  /* 0x0000000800240c82 */ /* 0x000fe20008000000 */
[----:B-1----:R-:W-:Y:S05]  /*1e10*/  @!P0 BRA `(.L_x_33) ;  /* 0x0000000000b88947 */ /* 0x002fea0003800000 */
[----:B------:R-:W2:Y:S01]  /*1e20*/  LDC.64 R4, c[0x0][0xb18] ;  /* 0x0002c600ff047b82 */ /* 0x000ea20000000a00 */
[----:B------:R-:W-:-:S07]  /*1e30*/  ISETP.NE.AND P3, PT, R36, 0x1, PT ;  /* 0x000000012400780c */ /* 0x000fce0003f65270 */
[----:B------:R-:W1:Y:S08]  /*1e40*/  LDC.64 R6, c[0x0][0xb10] ;  /* 0x0002c400ff067b82 */ /* 0x000e700000000a00 */
[----:B------:R-:W3:Y:S08]  /*1e50*/  LDC R16, c[0x0][0xb20] ;  /* 0x0002c800ff107b82 */ /* 0x000ef00000000800 */
[----:B------:R-:W4:Y:S01]  /*1e60*/  LDC R17, c[0x0][0xb0c] ;  /* 0x0002c300ff117b82 */ /* 0x000f220000000800 */
[----:B--2---:R-:W-:Y:S01]  /*1e70*/  IMAD.HI.U32 R19, R0, R5, RZ ;  /* 0x0000000500137227 */ /* 0x004fe200078e00ff */
[----:B------:R-:W-:-:S03]  /*1e80*/  ISETP.NE.AND P0, PT, R4, 0x1, PT ;  /* 0x000000010400780c */ /* 0x000fc60003f05270 */
[----:B------:R-:W-:-:S03]  /*1e90*/  IMAD.HI.U32 R5, R9, R5, RZ ;  /* 0x0000000509057227 */ /* 0x000fc600078e00ff */
[----:B------:R-:W2:Y:S01]  /*1ea0*/  LDC.64 R2, c[0x0][0xb28] ;  /* 0x0002ca00ff027b82 */ /* 0x000ea20000000a00 */
[----:B-1----:R-:W-:-:S04]  /*1eb0*/  IMAD.HI.U32 R20, R8, R6, RZ ;  /* 0x0000000608147227 */ /* 0x002fc800078e00ff */
[----:B------:R-:W-:Y:S01]  /*1ec0*/  IMAD.HI.U32 R21, R10, R6, RZ ;  /* 0x000000060a157227 */ /* 0x000fe200078e00ff */
[----:B------:R-:W-:Y:S02]  /*1ed0*/  SHF.R.U32.HI R20, RZ, R7, R20 ;  /* 0x00000007ff147219 */ /* 0x000fe40000011614 */
[-C--:B---3--:R-:W-:Y:S02]  /*1ee0*/  SHF.R.U32.HI R19, RZ, R16.reuse, R19 ;  /* 0x00000010ff137219 */ /* 0x088fe40000011613 */
[----:B------:R-:W-:Y:S02]  /*1ef0*/  SHF.R.U32.HI R5, RZ, R16, R5 ;  /* 0x00000010ff057219 */ /* 0x000fe40000011605 */
[----:B------:R-:W-:Y:S02]  /*1f00*/  SEL R19, R0, R19, !P0 ;  /* 0x0000001300137207 */ /* 0x000fe40004000000 */
[----:B------:R-:W-:Y:S02]  /*1f10*/  SHF.R.U32.HI R21, RZ, R7, R21 ;  /* 0x00000007ff157219 */ /* 0x000fe40000011615 */
[----:B----4-:R-:W-:-:S02]  /*1f20*/  ISETP.NE.AND P1, PT, R17, 0x1, PT ;  /* 0x000000011100780c */ /* 0x010fc40003f25270 */
[----:B------:R-:W-:Y:S02]  /*1f30*/  SEL R5, R9, R5, !P0 ;  /* 0x0000000509057207 */ /* 0x000fe40004000000 */
[----:B------:R-:W-:Y:S02]  /*1f40*/  SEL R20, R8, R20, !P1 ;  /* 0x0000001408147207 */ /* 0x000fe40004800000 */
[----:B------:R-:W-:Y:S01]  /*1f50*/  SEL R21, R10, R21, !P1 ;  /* 0x000000150a157207 */ /* 0x000fe20004800000 */
[----:B--2---:R-:W-:-:S04]  /*1f60*/  IMAD.HI.U32 R18, R19, R2, RZ ;  /* 0x0000000213127227 */ /* 0x004fc800078e00ff */
        /* <DEDUP_REMOVED lines=10> */
[----:B------:R-:W-:-:S04]  /*2010*/  @!P0 IMAD.HI.U32 R7, R21, R2, RZ ;  /* 0x0000000215078227 */ /* 0x000fc800078e00ff */
[----:B------:R-:W-:Y:S01]  /*2020*/  IMAD.MOV R2, RZ, RZ, -R6 ;  /* 0x000000ffff027224 */ /* 0x000fe200078e0a06 */
[----:B------:R-:W-:Y:S02]  /*2030*/  @!P0 SHF.R.U32.HI R3, RZ, R3, R7 ;  /* 0x00000003ff038219 */ /* 0x000fe40000011607 */
[----:B------:R-:W-:Y:S01]  /*2040*/  IADD3 R7, PT, PT, -R5, RZ, RZ ;  /* 0x000000ff05077210 */ /* 0x000fe20007ffe1ff */
[----:B------:R-:W-:Y:S01]  /*2050*/  IMAD R2, R36, R2, R5 ;  /* 0x0000000224027224 */ /* 0x000fe200078e0205 */
        /* <DEDUP_REMOVED lines=10> */
.L_x_33:
[----:B------:R-:W1:Y:S02]  /*2100*/  LDCU UR8, c[0x0][0xb30] ;  /* 0x00016600ff0877ac */ /* 0x000e640008000800 */
[----:B-1----:R-:W-:-:S09]  /*2110*/  UISETP.NE.AND UP0, UPT, UR8, 0x1, UPT ;  /* 0x000000010800788c */ /* 0x002fd2000bf05270 */
[----:B------:R-:W-:Y:S05]  /*2120*/  BRA.U UP0, `(.L_x_34) ;  /* 0x0000000100407547 */ /* 0x000fea000b800000 */
[----:B------:R-:W1:Y:S08]  /*2130*/  LDC.64 R4, c[0x0][0xb10] ;  /* 0x0002c400ff047b82 */ /* 0x000e700000000a00 */
[----:B------:R-:W3:Y:S08]  /*2140*/  LDC.64 R2, c[0x0][0xb18] ;  /* 0x0002c600ff027b82 */ /* 0x000ef00000000a00 */
[----:B------:R-:W4:Y:S08]  /*2150*/  LDC R6, c[0x0][0xb20] ;  /* 0x0002c800ff067b82 */ /* 0x000f300000000800 */
[----:B------:R-:W2:Y:S01]  /*2160*/  LDC R7, c[0x0][0xb0c] ;  /* 0x0002c300ff077b82 */ /* 0x000ea20000000800 */
[----:B-1----:R-:W-:-:S05]  /*2170*/  IMAD.HI.U32 R4, R10, R4, RZ ;  /* 0x000000040a047227 */ /* 0x002fca00078e00ff */
[----:B------:R-:W-:Y:S01]  /*2180*/  SHF.R.U32.HI R4, RZ, R5, R4 ;  /* 0x00000005ff047219 */ /* 0x000fe20000011604 */
[----:B---3--:R-:W-:Y:S01]  /*2190*/  IMAD.HI.U32 R3, R9, R3, RZ ;  /* 0x0000000309037227 */ /* 0x008fe200078e00ff */
[----:B------:R-:W-:-:S04]  /*21a0*/  ISETP.NE.AND P0, PT, R2, 0x1, PT ;  /* 0x000000010200780c */ /* 0x000fc80003f05270 */
[----:B----4-:R-:W-:-:S04]  /*21b0*/  SHF.R.U32.HI R3, RZ, R6, R3 ;  /* 0x00000006ff037219 */ /* 0x010fc80000011603 */
[----:B------:R-:W-:Y:S02]  /*21c0*/  SEL R3, R9, R3, !P0 ;  /* 0x0000000309037207 */ /* 0x000fe40004000000 */
[----:B--2---:R-:W-:-:S04]  /*21d0*/  ISETP.NE.AND P1, PT, R7, 0x1, PT ;  /* 0x000000010700780c */ /* 0x004fc80003f25270 */
[----:B------:R-:W-:-:S05]  /*21e0*/  SEL R4, R10, R4, !P1 ;  /* 0x000000040a047207 */ /* 0x000fca0004800000 */
[----:B------:R-:W-:Y:S02]  /*21f0*/  IMAD.IADD R5, R3, 0x1, -R4 ;  /* 0x0000000103057824 */ /* 0x000fe400078e0a04 */
[----:B------:R-:W-:Y:S02]  /*2200*/  IMAD.IADD R3, R4, 0x1, -R3 ;  /* 0x0000000104037824 */ /* 0x000fe400078e0a03 */
[----:B------:R-:W-:Y:S02]  /*2210*/  IMAD R10, R5, R7, R10 ;  /* 0x00000007050a7224 */ /* 0x000fe400078e020a */
[----:B------:R-:W-:-:S07]  /*2220*/  IMAD R9, R3, R2, R9 ;  /* 0x0000000203097224 */ /* 0x000fce00078e0209 */
.L_x_34:
[----:B------:R-:W-:Y:S01]  /*2230*/  VIADD R14, R14, 0x1 ;  /* 0x000000010e0e7836 */ /* 0x000fe20000000000 */
[----:B------:R-:W-:Y:S01]  /*2240*/  UPLOP3.LUT UP3, UPT, UPT, UPT, UPT, 0x80, 0x8 ;  /* 0x000000000008789c */ /* 0x000fe20003f6f070 */
[----:B------:R-:W-:Y:S02]  /*2250*/  IMAD.IADD R22, R10, 0x1, R100 ;  /* 0x000000010a167824 */ /* 0x000fe400078e0264 */
[----:B------:R-:W-:Y:S01]  /*2260*/  IMAD.IADD R23, R9, 0x1, R83 ;  /* 0x0000000109177824 */ /* 0x000fe200078e0253 */
[----:B------:R-:W-:-:S04]  /*2270*/  ISETP.NE.AND P0, PT, R14, 0x2, PT ;  /* 0x000000020e00780c */ /* 0x000fc80003f05270 */
[----:B------:R-:W-:Y:S02]  /*2280*/  SEL R2, RZ, 0x1, P0 ;  /* 0x00000001ff027807 */ /* 0x000fe40000000000 */
[----:B------:R-:W-:Y:S02]  /*2290*/  SEL R14, R14, RZ, P0 ;  /* 0x000000ff0e0e7207 */ /* 0x000fe40000000000 */
[----:B------:R-:W-:Y:S01]  /*22a0*/  LOP3.LUT R13, R13, R2, RZ, 0x3c, !PT ;  /* 0x000000020d0d7212 */ /* 0x000fe200078e3cff */
[----:B------:R-:W-:Y:S06]  /*22b0*/  @P2 BRA `(.L_x_35) ;  /* 0xfffffff0009c2947 */ /* 0x000fec000383ffff */
[----:B------:R-:W-:Y:S01]  /*22c0*/  UIADD3 UR4, UPT, UPT, UR4, 0x30, URZ ;  /* 0x0000003004047890 */ /* 0x000fe2000fffe0ff */
[----:B------:R-:W-:-:S03]  /*22d0*/  SHF.L.U32 R2, R15, 0x1f, RZ ;  /* 0x0000001f0f027819 */ /* 0x000fc600000006ff */
[----:B------:R-:W-:-:S09]  /*22e0*/  ULEA UR5, UR6, UR4, 0x3 ;  /* 0x0000000406057291 */ /* 0x000fd2000f8e18ff */
[----:B------:R-:W1:Y:S02]  /*22f0*/  SYNCS.PHASECHK.TRANS64.TRYWAIT P0, [UR5], R2 ;  /* 0x00000002ff0075a7 */ /* 0x000e640008001105 */
[----:B-1----:R-:W-:Y:S05]  /*2300*/  @!P0 BRA `(.L_x_36) ;  /* 0x00000078008c8947 */ /* 0x002fea0003800000 */
.L_x_218:
[----:B------:R-:W-:-:S04]  /*2310*/  UIADD3 UR6, UPT, UPT, UR6, 0x1, URZ ;  /* 0x0000000106067890 */ /* 0x000fc8000fffe0ff */
[----:B------:R-:W-:-:S04]  /*2320*/  UISETP.NE.AND UP0, UPT, UR6, 0x6, UPT ;  /* 0x000000060600788c */ /* 0x000fc8000bf05270 */
[----:B------:R-:W-:Y:S02]  /*2330*/  USEL UR7, URZ, 0x1, UP0 ;  /* 0x00000001ff077887 */ /* 0x000fe40008000000 */
[----:B------:R-:W-:-:S04]  /*2340*/  USEL UR6, UR6, URZ, UP0 ;  /* 0x000000ff06067287 */ /* 0x000fc80008000000 */
[----:B------:R-:W-:Y:S01]  /*2350*/  ULEA UR5, UR6, UR4, 0x3 ;  /* 0x0000000406057291 */ /* 0x000fe2000f8e18ff */
[----:B-1----:R-:W-:-:S04]  /*2360*/  LOP3.LUT R2, R15, UR7, RZ, 0x3c, !PT ;  /* 0x000000070f027c12 */ /* 0x002fc8000f8e3cff */
[----:B------:R-:W-:-:S04]  /*2370*/  SHF.L.U32 R3, R2, 0x1f, RZ ;  /* 0x0000001f02037819 */ /* 0x000fc800000006ff */
[----:B------:R-:W1:Y:S02]  /*2380*/  SYNCS.PHASECHK.TRANS64.TRYWAIT P0, [UR5], R3 ;  /* 0x00000003ff0075a7 */ /* 0x000e640008001105 */
[----:B-1----:R-:W-:Y:S05]  /*2390*/  @!P0 BRA `(.L_x_37) ;  /* 0x0000007800808947 */ /* 0x002fea0003800000 */
.L_x_220:
[----:B------:R-:W-:-:S04]  /*23a0*/  UIADD3 UR6, UPT, UPT, UR6, 0x1, URZ ;  /* 0x0000000106067890 */ /* 0x000fc8000fffe0ff */
[----:B------:R-:W-:-:S04]  /*23b0*/  UISETP.NE.AND UP0, UPT, UR6, 0x6, UPT ;  /* 0x000000060600788c */ /* 0x000fc8000bf05270 */
[----:B------:R-:W-:Y:S02]  /*23c0*/  USEL UR7, URZ, 0x1, UP0 ;  /* 0x00000001ff077887 */ /* 0x000fe40008000000 */
[----:B------:R-:W-:-:S04]  /*23d0*/  USEL UR6, UR6, URZ, UP0 ;  /* 0x000000ff06067287 */ /* 0x000fc80008000000 */
[----:B------:R-:W-:Y:S01]  /*23e0*/  ULEA UR5, UR6, UR4, 0x3 ;  /* 0x0000000406057291 */ /* 0x000fe2000f8e18ff */
[----:B------:R-:W-:-:S04]  /*23f0*/  LOP3.LUT R2, R2, UR7, RZ, 0x3c, !PT ;  /* 0x0000000702027c12 */ /* 0x000fc8000f8e3cff */
[----:B-1----:R-:W-:-:S04]  /*2400*/  SHF.L.U32 R3, R2, 0x1f, RZ ;  /* 0x0000001f02037819 */ /* 0x002fc800000006ff */
[----:B------:R-:W1:Y:S02]  /*2410*/  SYNCS.PHASECHK.TRANS64.TRYWAIT P0, [UR5], R3 ;  /* 0x00000003ff0075a7 */ /* 0x000e640008001105 */
[----:B-1----:R-:W-:Y:S05]  /*2420*/  @!P0 BRA `(.L_x_38) ;  /* 0x0000007800748947 */ /* 0x002fea0003800000 */
.L_x_222:
        /* <DEDUP_REMOVED lines=9> */
.L_x_224:
        /* <DEDUP_REMOVED lines=9> */
.L_x_226:
[----:B------:R-:W-:-:S04]  /*2550*/  UIADD3 UR6, UPT, UPT, UR6, 0x1, URZ ;  /* 0x0000000106067890 */ /* 0x000fc8000fffe0ff */
[----:B------:R-:W-:-:S04]  /*2560*/  UISETP.NE.AND UP0, UPT, UR6, 0x6, UPT ;  /* 0x000000060600788c */ /* 0x000fc8000bf05270 */
[----:B------:R-:W-:Y:S02]  /*2570*/  USEL UR5, URZ, 0x1, UP0 ;  /* 0x00000001ff057887 */ /* 0x000fe40008000000 */
[----:B------:R-:W-:-:S04]  /*2580*/  USEL UR6, UR6, URZ, UP0 ;  /* 0x000000ff06067287 */ /* 0x000fc80008000000 */
[----:B------:R-:W-:Y:S01]  /*2590*/  ULEA UR6, UR6, UR4, 0x3 ;  /* 0x0000000406067291 */ /* 0x000fe2000f8e18ff */
[----:B------:R-:W-:-:S04]  /*25a0*/  LOP3.LUT R2, R2, UR5, RZ, 0x3c, !PT ;  /* 0x0000000502027c12 */ /* 0x000fc8000f8e3cff */
[----:B------:R-:W-:Y:S01]  /*25b0*/  SHF.L.U32 R2, R2, 0x1f, RZ ;  /* 0x0000001f02027819 */ /* 0x000fe200000006ff */
[----:B-12---:R-:W-:-:S07]  /*25c0*/  IMAD.U32 R0, RZ, RZ, UR6 ;  /* 0x00000006ff007e24 */ /* 0x006fce000f8e00ff */
.L_x_41:
[----:B-1----:R1:W2:Y:S02]  /*25d0*/  SYNCS.PHASECHK.TRANS64.TRYWAIT P0, [R0+URZ], R2 ;  /* 0x00000002000075a7 */ /* 0x0022a400080011ff */
[----:B--2---:R-:W-:Y:S05]  /*25e0*/  @!P0 NANOSLEEP.SYNCS 0x989680 ;  /* 0x009896800000895d */ /* 0x004fea0003900000 */
[----:B------:R-:W2:Y:S02]  /*25f0*/  @!P0 SYNCS.PHASECHK.TRANS64 P0, [R0+URZ], R2 ;  /* 0x00000002000085a7 */ /* 0x000ea400080010ff */
[----:B--2---:R-:W-:Y:S05]  /*2600*/  @P0 EXIT ;  /* 0x000000000000094d */ /* 0x004fea0003800000 */
[----:B------:R-:W-:Y:S05]  /*2610*/  BRA `(.L_x_41) ;  /* 0xfffffffc00ec7947 */ /* 0x000fea000383ffff */
.L_x_17:
[----:B------:R-:W-:-:S04]  /*2620*/  UISETP.NE.AND UP0, UPT, UR37, URZ, UPT ;  /* 0x000000ff2500728c */ /* 0x000fc8000bf05270 */
[----:B------:R-:W-:-:S09]  /*2630*/  UISETP.NE.OR UP0, UPT, UR8, 0x1, UP0 ;  /* 0x000000010800788c */ /* 0x000fd20008705670 */
[----:B------:R-:W-:Y:S05]  /*2640*/  BRA.U UP0, `(.L_x_42) ;  /* 0x0000000500487547 */ /* 0x000fea000b800000 */
[----:B------:R-:W-:Y:S01]  /*2650*/  ISETP.NE.AND P2, PT, R2, RZ, PT ;  /* 0x000000ff0200720c */ /* 0x000fe20003f45270 */
[----:B------:R-:W-:Y:S01]  /*2660*/  IMAD.MOV.U32 R12, RZ, RZ, 0x1 ;  /* 0x00000001ff0c7424 */ /* 0x000fe200078e00ff */
[----:B------:R-:W-:Y:S02]  /*2670*/  CS2R R10, SRZ ;  /* 0x00000000000a7805 */ /* 0x000fe4000001ff00 */
[----:B------:R-:W-:Y:S01]  /*2680*/  CS2R R8, SRZ ;  /* 0x0000000000087805 */ /* 0x000fe2000001ff00 */
[----:B------:R-:W-:Y:S01]  /*2690*/  UMOV UR4, 0x400 ;  /* 0x0000040000047882 */ /* 0x000fe20000000000 */
[----:B------:R-:W-:Y:S01]  /*26a0*/  UMOV UR6, URZ ;  /* 0x000000ff00067c82 */ /* 0x000fe20008000000 */
[----:B------:R-:W-:-:S12]  /*26b0*/  ULEA UR37, UR37, UR4, 0x18 ;  /* 0x0000000425257291 */ /* 0x000fd8000f8ec0ff */
.L_x_46:
[----:B------:R-:W-:Y:S02]  /*26c0*/  LEA R0, R8, UR37, 0x3 ;  /* 0x0000002508007c11 */ /* 0x000fe4000f8e18ff */
[----:B------:R-:W-:-:S03]  /*26d0*/  SHF.L.U32 R4, R9, 0x1f, RZ ;  /* 0x0000001f09047819 */ /* 0x000fc600000006ff */
[----:B------:R-:W-:Y:S01]  /*26e0*/  VIADD R5, R0, 0x120 ;  /* 0x0000012000057836 */ /* 0x000fe20000000000 */
[----:B------:R-:W1:Y:S02]  /*26f0*/  SYNCS.PHASECHK.TRANS64.TRYWAIT P0, [R0+URZ+0x110], R4 ;  /* 0x00011004000075a7 */ /* 0x000e6400080011ff */
[----:B-1----:R-:W-:Y:S05]  /*2700*/  @!P0 BRA `(.L_x_43) ;  /* 0x0000007800048947 */ /* 0x002fea0003800000 */
.L_x_227:
[----:B------:R-:W-:Y:S01]  /*2710*/  ULEA UR5, UR6, UR37, 0x3 ;  /* 0x0000002506057291 */ /* 0x000fe2000f8e18ff */
[----:B-1----:R-:W-:Y:S01]  /*2720*/  PRMT R0, RZ, 0x654, R5 ;  /* 0x00000654ff007816 */ /* 0x002fe20000000005 */
[----:B------:R-:W-:Y:S01]  /*2730*/  @!P2 IMAD.MOV.U32 R4, RZ, RZ, 0x10 ;  /* 0x00000010ff04a424 */ /* 0x000fe200078e00ff */
[----:B------:R-:W-:Y:S01]  /*2740*/  SHF.L.U32 R5, R12, 0x1f, RZ ;  /* 0x0000001f0c057819 */ /* 0x000fe200000006ff */
[----:B------:R-:W-:Y:S01]  /*2750*/  UIADD3 UR4, UPT, UPT, UR5, 0xb0, URZ ;  /* 0x000000b005047890 */ /* 0x000fe2000fffe0ff */
[----:B------:R1:W-:Y:S05]  /*2760*/  SYNCS.ARRIVE.TRANS64.RED.A1T0 RZ, [R0+URZ], RZ ;  /* 0x000000ff00ff79a7 */ /* 0x0003ea00081004ff */
[----:B------:R-:W-:Y:S01]  /*2770*/  IMAD.U32 R6, RZ, RZ, UR4 ;  /* 0x00000004ff067e24 */ /* 0x000fe2000f8e00ff */
[----:B------:R-:W2:Y:S04]  /*2780*/  SYNCS.PHASECHK.TRANS64.TRYWAIT P0, [UR5+0xc0], R5 ;  /* 0x0000c005ff0075a7 */ /* 0x000ea80008001105 */
[----:B------:R-:W-:Y:S01]  /*2790*/  PRMT R6, R2, 0x654, R6 ;  /* 0x0000065402067816 */ /* 0x000fe20000000006 */
[----:B-12---:R-:W-:Y:S06]  /*27a0*/  @!P0 BRA `(.L_x_44) ;  /* 0x0000007400f08947 */ /* 0x006fec0003800000 */
.L_x_229:
[----:B------:R-:W-:Y:S01]  /*27b0*/  ULEA UR4, UR6, UR37, 0x4 ;  /* 0x0000002506047291 */ /* 0x000fe2000f8e20ff */
[----:B------:R-:W-:Y:S01]  /*27c0*/  SEL R3, R6, R3, !P2 ;  /* 0x0000000306037207 */ /* 0x000fe20005000000 */
[----:B------:R-:W-:Y:S01]  /*27d0*/  UIADD3 UR5, UPT, UPT, UR5, 0xb0, URZ ;  /* 0x000000b005057890 */ /* 0x000fe2000fffe0ff */
[----:B-1----:R-:W-:Y:S01]  /*27e0*/  LEA R0, R11, UR37, 0x3 ;  /* 0x000000250b007c11 */ /* 0x002fe2000f8e18ff */
[----:B------:R-:W-:Y:S01]  /*27f0*/  UIADD3 UR4, UPT, UPT, UR4, 0x140, URZ ;  /* 0x0000014004047890 */ /* 0x000fe2000fffe0ff */
[----:B------:R1:W-:Y:S01]  /*2800*/  @!P2 SYNCS.ARRIVE.TRANS64.RED RZ, [R3+URZ], R4 ;  /* 0x0000000403ffa9a7 */ /* 0x0003e200080004ff */
[----:B------:R-:W-:Y:S01]  /*2810*/  UIADD3 UR6, UPT, UPT, UR6, 0x1, URZ ;  /* 0x0000000106067890 */ /* 0x000fe2000fffe0ff */
[----:B------:R-:W-:-:S03]  /*2820*/  VIADD R8, R8, 0x1 ;  /* 0x0000000108087836 */ /* 0x000fc60000000000 */
[----:B------:R-:W-:Y:S02]  /*2830*/  UISETP.NE.AND UP0, UPT, UR6, 0x2, UPT ;  /* 0x000000020600788c */ /* 0x000fe4000bf05270 */
[----:B------:R-:W-:Y:S01]  /*2840*/  ISETP.NE.AND P0, PT, R8, 0x2, PT ;  /* 0x000000020800780c */ /* 0x000fe20003f05270 */
[----:B------:R-:W-:Y:S06]  /*2850*/  UGETNEXTWORKID.BROADCAST [UR4], [UR5] ;  /* 0x00000000040073ca */ /* 0x000fec0008000100 */
[----:B------:R-:W-:Y:S02]  /*2860*/  USEL UR4, URZ, 0x1, UP0 ;  /* 0x00000001ff047887 */ /* 0x000fe40008000000 */
[----:B------:R-:W-:-:S04]  /*2870*/  USEL UR6, UR6, URZ, UP0 ;  /* 0x000000ff06067287 */ /* 0x000fc80008000000 */
[----:B------:R-:W-:Y:S02]  /*2880*/  LOP3.LUT R12, R12, UR4, RZ, 0x3c, !PT ;  /* 0x000000040c0c7c12 */ /* 0x000fe4000f8e3cff */
[----:B-1----:R-:W-:-:S04]  /*2890*/  SHF.L.U32 R4, R10, 0x1f, RZ ;  /* 0x0000001f0a047819 */ /* 0x002fc800000006ff */
[----:B------:R-:W1:Y:S02]  /*28a0*/  SYNCS.PHASECHK.TRANS64.TRYWAIT P1, [R0+URZ+0xb0], R4 ;  /* 0x0000b004000075a7 */ /* 0x000e6400080211ff */
[----:B-1----:R-:W-:Y:S05]  /*28b0*/  @!P1 BRA `(.L_x_45) ;  /* 0x0000007400c49947 */ /* 0x002fea0003800000 */
.L_x_230:
[C---:B-1----:R-:W-:Y:S01]  /*28c0*/  LEA R4, R11.reuse, UR37, 0x4 ;  /* 0x000000250b047c11 */ /* 0x042fe2000f8e20ff */
[----:B------:R-:W-:Y:S01]  /*28d0*/  VIADD R0, R0, 0xc0 ;  /* 0x000000c000007836 */ /* 0x000fe20000000000 */
[----:B------:R-:W-:Y:S01]  /*28e0*/  SEL R8, R8, RZ, P0 ;  /* 0x000000ff08087207 */ /* 0x000fe20000000000 */
[----:B------:R-:W-:-:S03]  /*28f0*/  VIADD R11, R11, 0x1 ;  /* 0x000000010b0b7836 */ /* 0x000fc60000000000 */
[----:B------:R-:W1:Y:S01]  /*2900*/  LDS.128 R4, [R4+0x140] ;  /* 0x0001400004047984 */ /* 0x000e620000000c00 */
[----:B------:R-:W-:Y:S02]  /*2910*/  PRMT R0, RZ, 0x654, R0 ;  /* 0x00000654ff007816 */ /* 0x000fe40000000000 */
[C---:B------:R-:W-:Y:S01]  /*2920*/  ISETP.NE.AND P1, PT, R11.reuse, 0x2, PT ;  /* 0x000000020b00780c */ /* 0x040fe20003f25270 */
[----:B------:R-:W-:Y:S01]  /*2930*/  @!PT LDS RZ, [RZ] ;  /* 0x00000000fffff984 */ /* 0x000fe20000000800 */
[----:B------:R-:W-:Y:S01]  /*2940*/  @!PT LDS RZ, [RZ] ;  /* 0x00000000fffff984 */ /* 0x000fe20000000800 */
[----:B------:R-:W-:Y:S01]  /*2950*/  @!PT LDS RZ, [RZ] ;  /* 0x00000000fffff984 */ /* 0x000fe20000000800 */
[----:B------:R-:W-:Y:S01]  /*2960*/  @!PT LDS RZ, [RZ] ;  /* 0x00000000fffff984 */ /* 0x000fe20000000800 */
[----:B------:R2:W-:Y:S06]  /*2970*/  MEMBAR.ALL.CTA ;  /* 0x0000000000007992 */ /* 0x0005ec0000008000 */
[----:B--2---:R-:W2:Y:S01]  /*2980*/  FENCE.VIEW.ASYNC.S ;  /* 0x00000000000073c6 */ /* 0x004ea20000000000 */
[----:B------:R-:W-:Y:S01]  /*2990*/  SEL R11, R11, RZ, P1 ;  /* 0x000000ff0b0b7207 */ /* 0x000fe20000800000 */
[----:B--2---:R2:W-:Y:S01]  /*29a0*/  SYNCS.ARRIVE.TRANS64.RED.A1T0 RZ, [R0+URZ], RZ ;  /* 0x000000ff00ff79a7 */ /* 0x0045e200081004ff */
[----:B-1----:R-:W-:-:S02]  /*29b0*/  LOP3.LUT P3, RZ, R6, 0x1, RZ, 0xc0, !PT ;  /* 0x0000000106ff7812 */ /* 0x002fc4000786c0ff */
[----:B------:R-:W-:-:S04]  /*29c0*/  SEL R4, RZ, 0x1, P1 ;  /* 0x00000001ff047807 */ /* 0x000fc80000800000 */
[----:B------:R-:W-:Y:S02]  /*29d0*/  LOP3.LUT R10, R10, R4, RZ, 0x3c, !PT ;  /* 0x000000040a0a7212 */ /* 0x000fe400078e3cff */
[----:B--2---:R-:W-:-:S04]  /*29e0*/  SEL R0, RZ, 0x1, P0 ;  /* 0x00000001ff007807 */ /* 0x004fc80000000000 */
[----:B------:R-:W-:Y:S01]  /*29f0*/  LOP3.LUT R9, R9, R0, RZ, 0x3c, !PT ;  /* 0x0000000009097212 */ /* 0x000fe200078e3cff */
[----:B------:R-:W-:Y:S06]  /*2a00*/  @P3 BRA `(.L_x_46) ;  /* 0xfffffffc002c3947 */ /* 0x000fec000383ffff */
[----:B------:R-:W-:Y:S01]  /*2a10*/  ULEA UR5, UR6, UR37, 0x3 ;  /* 0x0000002506057291 */ /* 0x000fe2000f8e18ff */
[----:B------:R-:W-:-:S08]  /*2a20*/  SHF.L.U32 R2, R12, 0x1f, RZ ;  /* 0x0000001f0c027819 */ /* 0x000fd000000006ff */
[----:B------:R-:W1:Y:S02]  /*2a30*/  SYNCS.PHASECHK.TRANS64 P0, [UR5+0xc0], R2 ;  /* 0x0000c002ff0075a7 */ /* 0x000e640008001005 */
[----:B-1----:R-:W-:Y:S05]  /*2a40*/  @P0 BRA `(.L_x_47) ;  /* 0x0000000000080947 */ /* 0x002fea0003800000 */
[----:B------:R-:W1:Y:S02]  /*2a50*/  SYNCS.PHASECHK.TRANS64.TRYWAIT P0, [UR5+0xc0], R2 ;  /* 0x0000c002ff0075a7 */ /* 0x000e640008001105 */
[----:B-1----:R-:W-:Y:S05]  /*2a60*/  @!P0 BRA `(.L_x_48) ;  /* 0x00000074006c8947 */ /* 0x002fea0003800000 */
.L_x_47:
[----:B------:R-:W-:-:S04]  /*2a70*/  UIADD3 UR4, UPT, UPT, UR6, 0x1, URZ ;  /* 0x0000000106047890 */ /* 0x000fc8000fffe0ff */
[----:B------:R-:W-:-:S04]  /*2a80*/  UISETP.NE.AND UP0, UPT, UR4, 0x2, UPT ;  /* 0x000000020400788c */ /* 0x000fc8000bf05270 */
[----:B------:R-:W-:Y:S02]  /*2a90*/  USEL UR7, URZ, 0x1, UP0 ;  /* 0x00000001ff077887 */ /* 0x000fe40008000000 */
[----:B------:R-:W-:-:S04]  /*2aa0*/  USEL UR4, UR4, URZ, UP0 ;  /* 0x000000ff04047287 */ /* 0x000fc80008000000 */
[----:B------:R-:W-:Y:S01]  /*2ab0*/  ULEA UR4, UR4, UR37, 0x3 ;  /* 0x0000002504047291 */ /* 0x000fe2000f8e18ff */
[----:B-1----:R-:W-:-:S04]  /*2ac0*/  LOP3.LUT R2, R12, UR7, RZ, 0x3c, !PT ;  /* 0x000000070c027c12 */ /* 0x002fc8000f8e3cff */
[----:B------:R-:W-:-:S04]  /*2ad0*/  SHF.L.U32 R0, R2, 0x1f, RZ ;  /* 0x0000001f02007819 */ /* 0x000fc800000006ff */
[----:B------:R-:W1:Y:S02]  /*2ae0*/  SYNCS.PHASECHK.TRANS64 P0, [UR4+0xc0], R0 ;  /* 0x0000c000ff0075a7 */ /* 0x000e640008001004 */
[----:B-1----:R-:W-:Y:S05]  /*2af0*/  @P0 EXIT ;  /* 0x000000000000094d */ /* 0x002fea0003800000 */
[----:B------:R-:W-:Y:S02]  /*2b00*/  SHF.L.U32 R2, R2, 0x1f, RZ ;  /* 0x0000001f02027819 */ /* 0x000fe400000006ff */
[----:B------:R-:W-:-:S07]  /*2b10*/  MOV R0, UR4 ;  /* 0x0000000400007c02 */ /* 0x000fce0008000f00 */
.L_x_49:
[----:B-1----:R1:W2:Y:S02]  /*2b20*/  SYNCS.PHASECHK.TRANS64.TRYWAIT P0, [R0+URZ+0xc0], R2 ;  /* 0x0000c002000075a7 */ /* 0x0022a400080011ff */
[----:B--2---:R-:W-:Y:S05]  /*2b30*/  @!P0 NANOSLEEP.SYNCS 0x989680 ;  /* 0x009896800000895d */ /* 0x004fea0003900000 */
[----:B------:R-:W2:Y:S02]  /*2b40*/  @!P0 SYNCS.PHASECHK.TRANS64 P0, [R0+URZ+0xc0], R2 ;  /* 0x0000c002000085a7 */ /* 0x000ea400080010ff */
[----:B--2---:R-:W-:Y:S05]  /*2b50*/  @P0 EXIT ;  /* 0x000000000000094d */ /* 0x004fea0003800000 */
[----:B------:R-:W-:Y:S05]  /*2b60*/  BRA `(.L_x_49) ;  /* 0xfffffffc00ec7947 */ /* 0x000fea000383ffff */
.L_x_42:
[----:B------:R-:W-:-:S09]  /*2b70*/  UISETP.NE.AND UP0, UPT, UR8, URZ, UPT ;  /* 0x000000ff0800728c */ /* 0x000fd2000bf05270 */
[----:B------:R-:W-:Y:S05]  /*2b80*/  BRA.U UP0, `(.L_x_50) ;  /* 0x0000000d00b47547 */ /* 0x000fea000b800000 */
[----:B------:R-:W-:Y:S01]  /*2b90*/  UMOV UR4, 0x40 ;  /* 0x0000004000047882 */ /* 0x000fe20000000000 */
[----:B------:R-:W-:Y:S01]  /*2ba0*/  NOP ;  /* 0x0000000000007918 */ /* 0x000fe20000000000 */
[----:B------:R-:W-:Y:S01]  /*2bb0*/  ULEA UR4, UR37, UR4, 0x18 ;  /* 0x0000000425047291 */ /* 0x000fe2000f8ec0ff */
[----:B------:R-:W-:Y:S02]  /*2bc0*/  UMOV UR5, 0x400 ;  /* 0x0000040000057882 */ /* 0x000fe40000000000 */
[----:B------:R-:W-:-:S06]  /*2bd0*/  ULEA UR37, UR37, UR5, 0x18 ;  /* 0x0000000525257291 */ /* 0x000fcc000f8ec0ff */
[----:B------:R-:W1:Y:S02]  /*2be0*/  LDS.U8 R0, [UR4+0x1c] ;  /* 0x00001c04ff007984 */ /* 0x000e640008000000 */
[----:B-1----:R-:W-:-:S13]  /*2bf0*/  ISETP.NE.AND P0, PT, R0, RZ, PT ;  /* 0x000000ff0000720c */ /* 0x002fda0003f05270 */
[----:B------:R-:W-:Y:S05]  /*2c00*/  @P0 BRA `(.L_x_51) ;  /* 0x0000000000580947 */ /* 0x000fea0003800000 */
[----:B------:R-:W-:-:S13]  /*2c10*/  ELECT P0, URZ, PT ;  /* 0x0000000000ff782f */ /* 0x000fda0003800000 */
[----:B------:R-:W-:Y:S05]  /*2c20*/  @!P0 BRA `(.L_x_52) ;  /* 0x0000000000608947 */ /* 0x000fea0003800000 */
[----:B------:R-:W-:Y:S01]  /*2c30*/  UMOV UR5, 0x10 ;  /* 0x0000001000057882 */ /* 0x000fe20000000000 */
[----:B------:R-:W-:Y:S01]  /*2c40*/  HFMA2 R0, -RZ, RZ, 0, 5.9604644775390625e-08 ;  /* 0x00000001ff007431 */ /* 0x000fe200000001ff */
[----:B------:R-:W-:-:S03]  /*2c50*/  MOV R2, 0xffff ;  /* 0x0000ffff00027802 */ /* 0x000fc60000000f00 */
[----:B------:R-:W-:Y:S04]  /*2c60*/  DEPBAR.LE SB1, 0x36 ;  /* 0x00009d800000791a */ /* 0x000fe80000000000 */
[----:B------:R-:W1:Y:S02]  /*2c70*/  UTCATOMSWS.FIND_AND_SET.ALIGN UP0, UR5, UR5 ;  /* 0x00000005000575e3 */ /* 0x000e640008000800 */
[----:B-1----:R-:W-:Y:S01]  /*2c80*/  MOV R3, UR5 ;  /* 0x0000000500037c02 */ /* 0x002fe20008000f00 */
[----:B------:R-:W-:Y:S06]  /*2c90*/  BRA.U UP0, `(.L_x_53) ;  /* 0x0000000100187547 */ /* 0x000fec000b800000 */
.L_x_54:
[----:B------:R-:W-:Y:S05]  /*2ca0*/  NANOSLEEP 0x64 ;  /* 0x000000640000795d */ /* 0x000fea0003800000 */
[----:B------:R-:W-:-:S05]  /*2cb0*/  UMOV UR5, 0x10 ;  /* 0x0000001000057882 */ /* 0x000fca0000000000 */
[----:B------:R-:W-:Y:S04]  /*2cc0*/  DEPBAR.LE SB1, 0x36 ;  /* 0x00009d800000791a */ /* 0x000fe80000000000 */
[----:B------:R-:W1:Y:S02]  /*2cd0*/  UTCATOMSWS.FIND_AND_SET.ALIGN UP0, UR5, UR5 ;  /* 0x00000005000575e3 */ /* 0x000e640008000800 */
[----:B-1----:R-:W-:Y:S01]  /*2ce0*/  MOV R3, UR5 ;  /* 0x0000000500037c02 */ /* 0x002fe20008000f00 */
[----:B------:R-:W-:Y:S05]  /*2cf0*/  BRA.U !UP0, `(.L_x_54) ;  /* 0xfffffffd08e87547 */ /* 0x000fea000b83ffff */
.L_x_53:
[-C--:B------:R-:W-:Y:S02]  /*2d00*/  SHF.L.U32 R2, R2, R3.reuse, RZ ;  /* 0x0000000302027219 */ /* 0x080fe400000006ff */
[----:B------:R-:W-:Y:S01]  /*2d10*/  SHF.L.U32 R0, R0, R3, RZ ;  /* 0x0000000300007219 */ /* 0x000fe200000006ff */
[----:B------:R-:W-:Y:S02]  /*2d20*/  IMAD.SHL.U32 R3, R3, 0x20, RZ ;  /* 0x0000002003037824 */ /* 0x000fe400078e00ff */
[----:B------:R1:W-:Y:S04]  /*2d30*/  ATOMS.OR RZ, [UR4+0x14], R2 ;  /* 0x00001402ffff798c */ /* 0x0003e8000b000004 */
[----:B------:R1:W-:Y:S04]  /*2d40*/  ATOMS.OR RZ, [UR4+0x18], R0 ;  /* 0x00001800ffff798c */ /* 0x0003e8000b000004 */
[----:B------:R1:W-:Y:S01]  /*2d50*/  STS [UR37+0x160], R3 ;  /* 0x00016003ff007988 */ /* 0x0003e20008000825 */
[----:B------:R-:W-:Y:S05]  /*2d60*/  BRA `(.L_x_52) ;  /* 0x0000000000107947 */ /* 0x000fea0003800000 */
.L_x_51:
[----:B------:R-:W-:Y:S02]  /*2d70*/  MOV R0, 0xffffffff ;  /* 0xffffffff00007802 */ /* 0x000fe40000000f00 */
[----:B------:R-:W-:-:S03]  /*2d80*/  MOV R2, 0x2db0 ;  /* 0x00002db000027802 */ /* 0x000fc60000000f00 */
[----:B------:R1:W-:Y:S04]  /*2d90*/  STS [UR37+0x160], R0 ;  /* 0x00016000ff007988 */ /* 0x0003e80008000825 */
[----:B-1-3-5:R-:W-:Y:S05]  /*2da0*/  CALL.REL.NOINC `($__internal_1_$__cuda_sm10x_tcgen05_guardrail_trap_phase_invalid_during_alloc) ;  /* 0x0000007800747944 */ /* 0x02afea0003c00000 */
.L_x_52:
[----:B------:R-:W-:Y:S05]  /*2db0*/  WARPSYNC.ALL ;  /* 0x0000000000007948 */ /* 0x000fea0003800000 */
[----:B------:R-:W2:Y:S01]  /*2dc0*/  S2UR UR5, SR_CgaCtaId ;  /* 0x00000000000579c3 */ /* 0x000ea20000008800 */
[----:B------:R-:W-:Y:S01]  /*2dd0*/  UMOV UR4, 0x400 ;  /* 0x0000040000047882 */ /* 0x000fe20000000000 */
[----:B------:R-:W-:-:S06]  /*2de0*/  NOP ;  /* 0x0000000000007918 */ /* 0x000fcc0000000000 */
[----:B------:R-:W-:Y:S06]  /*2df0*/  BAR.ARV 0x6, 0xa0 ;  /* 0x0182800000007b1d */ /* 0x000fec0000002000 */
[----:B------:R-:W4:Y:S01]  /*2e00*/  LDCU UR7, c[0x0][0x38c] ;  /* 0x00007180ff0777ac */ /* 0x000f220008000800 */
[----:B------:R-:W-:Y:S01]  /*2e10*/  IMAD.MOV.U32 R11, RZ, RZ, 0x1 ;  /* 0x00000001ff0b7424 */ /* 0x000fe200078e00ff */
[----:B------:R-:W-:Y:S01]  /*2e20*/  CS2R R8, SRZ ;  /* 0x0000000000087805 */ /* 0x000fe2000001ff00 */
[----:B------:R-:W-:Y:S01]  /*2e30*/  IMAD.MOV.U32 R10, RZ, RZ, RZ ;  /* 0x000000ffff0a7224 */ /* 0x000fe200078e00ff */
[----:B------:R-:W3:Y:S01]  /*2e40*/  LDCU UR6, c[0x0][0x38c] ;  /* 0x00007180ff0677ac */ /* 0x000ee20008000800 */
[----:B------:R-:W-:Y:S01]  /*2e50*/  UMOV UR15, URZ ;  /* 0x000000ff000f7c82 */ /* 0x000fe20008000000 */
[----:B------:R-:W-:Y:S01]  /*2e60*/  UMOV UR14, URZ ;  /* 0x000000ff000e7c82 */ /* 0x000fe20008000000 */
[----:B--2---:R-:W-:Y:S01]  /*2e70*/  ULEA UR5, UR5, UR4, 0x18 ;  /* 0x0000000405057291 */ /* 0x004fe2000f8ec0ff */
[----:B------:R-:W-:Y:S01]  /*2e80*/  UMOV UR24, 0x0 ;  /* 0x0000000000187882 */ /* 0x000fe20000000000 */
[----:B------:R-:W-:-:S02]  /*2e90*/  UMOV UR25, 0x8200010 ;  /* 0x0820001000197882 */ /* 0x000fc40000000000 */
[----:B------:R-:W-:Y:S02]  /*2ea0*/  UIADD3 UR10, UPT, UPT, UR5, 0x8400, URZ ;  /* 0x00008400050a7890 */ /* 0x000fe4000fffe0ff */
[----:B------:R-:W-:Y:S02]  /*2eb0*/  UIADD3 UR11, UPT, UPT, UR5, 0x20400, URZ ;  /* 0x00020400050b7890 */ /* 0x000fe4000fffe0ff */
[----:B----4-:R-:W-:Y:S01]  /*2ec0*/  UIADD3 UR7, UPT, UPT, UR7, 0x3f, URZ ;  /* 0x0000003f07077890 */ /* 0x010fe2000fffe0ff */
[----:B-1----:R-:W1:Y:S01]  /*2ed0*/  LDS R0, [UR5+0x160] ;  /* 0x00016005ff007984 */ /* 0x002e620008000800 */
[----:B------:R-:W-:Y:S02]  /*2ee0*/  USHF.R.U32.HI UR10, URZ, 0x4, UR10 ;  /* 0x00000004ff0a7899 */ /* 0x000fe4000801160a */
[----:B------:R-:W-:Y:S02]  /*2ef0*/  USHF.R.S32.HI UR4, URZ, 0x1f, UR7 ;  /* 0x0000001fff047899 */ /* 0x000fe40008011407 */
[----:B------:R-:W-:-:S02]  /*2f00*/  USHF.R.U32.HI UR11, URZ, 0x4, UR11 ;  /* 0x00000004ff0b7899 */ /* 0x000fc4000801160b */
[----:B------:R-:W-:Y:S02]  /*2f10*/  ULEA.HI UR4, UR4, UR7, URZ, 0x6 ;  /* 0x0000000704047291 */ /* 0x000fe4000f8f30ff */
[----:B------:R-:W-:Y:S02]  /*2f20*/  ULOP3.LUT UR10, UR10, 0x3fff, URZ, 0xc0, !UPT ;  /* 0x00003fff0a0a7892 */ /* 0x000fe4000f8ec0ff */
[----:B------:R-:W-:Y:S02]  /*2f30*/  USHF.R.S32.HI UR4, URZ, 0x6, UR4 ;  /* 0x00000006ff047899 */ /* 0x000fe40008011404 */
[----:B------:R-:W-:Y:S02]  /*2f40*/  ULOP3.LUT UR11, UR11, 0x3fff, URZ, 0xc0, !UPT ;  /* 0x00003fff0b0b7892 */ /* 0x000fe4000f8ec0ff */
[----:B------:R-:W-:Y:S01]  /*2f50*/  UISETP.LT.AND UP0, UPT, UR4, 0x1, UPT ;  /* 0x000000010400788c */ /* 0x000fe2000bf01270 */
[----:B------:R-:W-:Y:S01]  /*2f60*/  UMOV UR22, 0x0 ;  /* 0x0000000000167882 */ /* 0x000fe20000000000 */
[----:B------:R-:W-:-:S02]  /*2f70*/  UMOV UR23, 0x8200010 ;  /* 0x0820001000177882 */ /* 0x000fc40000000000 */
[----:B------:R-:W-:Y:S02]  /*2f80*/  USEL UR9, UR4, 0x1, !UP0 ;  /* 0x0000000104097887 */ /* 0x000fe4000c000000 */
[----:B------:R-:W-:Y:S02]  /*2f90*/  ULOP3.LUT UR10, UR10, 0x10000, URZ, 0xfc, !UPT ;  /* 0x000100000a0a7892 */ /* 0x000fe4000f8efcff */
[----:B------:R-:W-:Y:S02]  /*2fa0*/  ULOP3.LUT UR11, UR11, 0x10000, URZ, 0xfc, !UPT ;  /* 0x000100000b0b7892 */ /* 0x000fe4000f8efcff */
[----:B------:R-:W-:Y:S02]  /*2fb0*/  UIADD3 UR9, UPT, UPT, -UR9, URZ, URZ ;  /* 0x000000ff09097290 */ /* 0x000fe4000fffe1ff */
[----:B---3--:R-:W-:Y:S01]  /*2fc0*/  UISETP.GE.AND UP3, UPT, UR6, 0x1, UPT ;  /* 0x000000010600788c */ /* 0x008fe2000bf66270 */
[----:B------:R-:W-:Y:S01]  /*2fd0*/  UMOV UR20, 0x0 ;  /* 0x0000000000147882 */ /* 0x000fe20000000000 */
[----:B------:R-:W-:Y:S01]  /*2fe0*/  UMOV UR21, 0x8200010 ;  /* 0x0820001000157882 */ /* 0x000fe20000000000 */
[----:B------:R-:W-:Y:S01]  /*2ff0*/  UMOV UR18, 0x0 ;  /* 0x0000000000127882 */ /* 0x000fe20000000000 */
[----:B------:R-:W-:Y:S01]  /*3000*/  UMOV UR19, 0x8200010 ;  /* 0x0820001000137882 */ /* 0x000fe20000000000 */
[----:B-1----:R-:W-:-:S15]  /*3010*/  R2UR UR16, R0 ;  /* 0x00000000001072ca */ /* 0x002fde00000e0000 */
.L_x_61:
[----:B------:R-:W-:Y:S02]  /*3020*/  LEA R0, R10, UR5, 0x3 ;  /* 0x000000050a007c11 */ /* 0x000fe4000f8e18ff */
[----:B------:R-:W-:Y:S02]  /*3030*/  SHF.L.U32 R2, R9, 0x1f, RZ ;  /* 0x0000001f09027819 */ /* 0x000fe400000006ff */
[----:B------:R-:W-:Y:S01]  /*3040*/  PLOP3.LUT P0, PT, PT, PT, UP3, 0x80, 0x8 ;  /* 0x000000000008781c */ /* 0x000fe20003f0f038 */
[----:B------:R-:W-:Y:S01]  /*3050*/  VIADD R3, R0, 0xc0 ;  /* 0x000000c000037836 */ /* 0x000fe20000000000 */
[----:B-1----:R-:W1:Y:S02]  /*3060*/  SYNCS.PHASECHK.TRANS64.TRYWAIT P1, [R0+URZ+0xb0], R2 ;  /* 0x0000b002000075a7 */ /* 0x002e6400080211ff */
[----:B-1-3--:R-:W-:Y:S09]  /*3070*/  @!P1 BRA `(.L_x_55) ;  /* 0x0000007000009947 */ /* 0x00aff20003800000 */
.L_x_232:
[----:B------:R-:W-:Y:S01]  /*3080*/  LEA R4, R10, UR5, 0x4 ;  /* 0x000000050a047c11 */ /* 0x000fe2000f8e20ff */
[----:B------:R-:W-:Y:S01]  /*3090*/  @UP3 ULEA UR6, UR14, UR5, 0x3 ;  /* 0x000000050e063291 */ /* 0x000fe2000f8e18ff */
[----:B------:R-:W-:Y:S01]  /*30a0*/  PLOP3.LUT P2, PT, PT, PT, PT, 0x80, 0x8 ;  /* 0x000000000008781c */ /* 0x000fe20003f4f070 */
[----:B------:R-:W-:Y:S01]  /*30b0*/  ULEA UR7, UR15, UR5, 0x3 ;  /* 0x000000050f077291 */ /* 0x000fe2000f8e18ff */
[----:B------:R-:W-:Y:S01]  /*30c0*/  PRMT R3, RZ, 0x654, R3 ;  /* 0x00000654ff037816 */ /* 0x000fe20000000003 */
[----:B------:R-:W-:Y:S01]  /*30d0*/  ULEA UR8, UR15, UR16, 0x7 ;  /* 0x000000100f087291 */ /* 0x000fe2000f8e38ff */
[----:B------:R-:W2:Y:S01]  /*30e0*/  LDS.128 R4, [R4+0x140] ;  /* 0x0001400004047984 */ /* 0x000ea20000000c00 */
[----:B-1----:R-:W-:Y:S02]  /*30f0*/  @P0 SHF.L.U32 R2, R8, 0x1f, RZ ;  /* 0x0000001f08020819 */ /* 0x002fe400000006ff */
[----:B------:R-:W-:Y:S01]  /*3100*/  SHF.L.U32 R0, R11, 0x1f, RZ ;  /* 0x0000001f0b007819 */ /* 0x000fe200000006ff */
[----:B------:R-:W-:Y:S01]  /*3110*/  @!PT LDS RZ, [RZ] ;  /* 0x00000000fffff984 */ /* 0x000fe20000000800 */
[----:B------:R-:W-:Y:S01]  /*3120*/  @!PT LDS RZ, [RZ] ;  /* 0x00000000fffff984 */ /* 0x000fe20000000800 */
[----:B------:R-:W-:Y:S01]  /*3130*/  @!PT LDS RZ, [RZ] ;  /* 0x00000000fffff984 */ /* 0x000fe20000000800 */
[----:B------:R-:W-:Y:S01]  /*3140*/  @!PT LDS RZ, [RZ] ;  /* 0x00000000fffff984 */ /* 0x000fe20000000800 */
[----:B------:R1:W-:Y:S06]  /*3150*/  MEMBAR.ALL.CTA ;  /* 0x0000000000007992 */ /* 0x0003ec0000008000 */
[----:B-1----:R-:W1:Y:S02]  /*3160*/  FENCE.VIEW.ASYNC.S ;  /* 0x00000000000073c6 */ /* 0x002e640000000000 */
[----:B-1----:R1:W-:Y:S01]  /*3170*/  SYNCS.ARRIVE.TRANS64.RED.A1T0 RZ, [R3+URZ], RZ ;  /* 0x000000ff03ff79a7 */ /* 0x0023e200081004ff */
[----:B------:R1:W3:Y:S01]  /*3180*/  @P0 SYNCS.PHASECHK.TRANS64.TRYWAIT P2, [UR6], R2 ;  /* 0x00000002ff0005a7 */ /* 0x0002e20008041106 */
[----:B--2---:R-:W-:Y:S01]  /*3190*/  LOP3.LUT P1, RZ, R6, 0x1, RZ, 0xc0, !PT ;  /* 0x0000000106ff7812 */ /* 0x004fe2000782c0ff */
[----:B------:R-:W2:Y:S02]  /*31a0*/  SYNCS.PHASECHK.TRANS64.TRYWAIT P0, [UR7+0xf0], R0 ;  /* 0x0000f000ff0075a7 */ /* 0x000ea40008001107 */
[----:B-123--:R-:W-:Y:S10]  /*31b0*/  @!P0 BRA `(.L_x_56) ;  /* 0x0000006c00c48947 */ /* 0x00eff40003800000 */
.L_x_234:
[----:B------:R-:W-:Y:S01]  /*31c0*/  IADD3 R10, PT, PT, R10, 0x1, RZ ;  /* 0x000000010a0a7810 */ /* 0x000fe20007ffe0ff */
[----:B------:R-:W-:Y:S06]  /*31d0*/  BRA.U !UP3, `(.L_x_57) ;  /* 0x000000010bc07547 */ /* 0x000fec000b800000 */
[----:B------:R-:W-:Y:S01]  /*31e0*/  UPLOP3.LUT UP4, UPT, UPT, UPT, UPT, 0x40, 0x4 ;  /* 0x000000000004789c */ /* 0x000fe20003f8e870 */
[----:B------:R-:W-:Y:S01]  /*31f0*/  UMOV UR13, UR9 ;  /* 0x00000009000d7c82 */ /* 0x000fe20008000000 */
[----:B------:R-:W-:Y:S01]  /*3200*/  UMOV UR12, UR4 ;  /* 0x00000004000c7c82 */ /* 0x000fe20008000000 */
[----:B------:R-:W-:-:S08]  /*3210*/  UMOV UR17, UR14 ;  /* 0x0000000e00117c82 */ /* 0x000fd00008000000 */
.L_x_60:
[----:B------:R-:W-:Y:S02]  /*3220*/  UIADD3 UR13, UPT, UPT, UR13, 0x1, URZ ;  /* 0x000000010d0d7890 */ /* 0x000fe4000fffe0ff */
[----:B--2---:R-:W-:Y:S02]  /*3230*/  ULEA UR6, UR17, UR5, 0x3 ;  /* 0x0000000511067291 */ /* 0x004fe4000f8e18ff */
[----:B------:R-:W-:Y:S01]  /*3240*/  UISETP.NE.AND UP0, UPT, UR13, URZ, UPT ;  /* 0x000000ff0d00728c */ /* 0x000fe2000bf05270 */
[----:B---3--:R-:W-:Y:S10]  /*3250*/  @P2 BRA `(.L_x_58) ;  /* 0x00000000000c2947 */ /* 0x008ff40003800000 */
[----:B-1----:R-:W-:Y:S04]  /*3260*/  SHF.L.U32 R2, R8, 0x1f, RZ ;  /* 0x0000001f08027819 */ /* 0x002fe800000006ff */
[----:B------:R-:W1:Y:S02]  /*3270*/  SYNCS.PHASECHK.TRANS64.TRYWAIT P0, [UR6], R2 ;  /* 0x00000002ff0075a7 */ /* 0x000e640008001106 */
[----:B-1----:R-:W-:Y:S05]  /*3280*/  @!P0 BRA `(.L_x_59) ;  /* 0x0000006c00a88947 */ /* 0x002fea0003800000 */
.L_x_58:
[----:B------:R-:W-:Y:S01]  /*3290*/  UISETP.NE.AND UP1, UPT, UR12, 0x1, UPT ;  /* 0x000000010c00788c */ /* 0x000fe2000bf25270 */
[----:B------:R-:W-:Y:S01]  /*32a0*/  PLOP3.LUT P2, PT, PT, PT, PT, 0x80, 0x8 ;  /* 0x000000000008781c */ /* 0x000fe20003f4f070 */
[----:B------:R-:W-:Y:S02]  /*32b0*/  UIADD3 UR14, UPT, UPT, UR17, 0x1, URZ ;  /* 0x00000001110e7890 */ /* 0x000fe4000fffe0ff */
[----:B------:R-:W-:Y:S02]  /*32c0*/  ULEA UR28, UR17, UR11, 0xa ;  /* 0x0000000b111c7291 */ /* 0x000fe4000f8e50ff */
[----:B------:R-:W-:Y:S01]  /*32d0*/  UISETP.NE.AND UP2, UPT, UR14, 0x6, UPT ;  /* 0x000000060e00788c */ /* 0x000fe2000bf45270 */
[----:B------:R-:W-:Y:S01]  /*32e0*/  PLOP3.LUT P0, PT, PT, PT, UP1, 0x80, 0x8 ;  /* 0x000000000008781c */ /* 0x000fe20003f0f018 */
[----:B------:R-:W-:Y:S02]  /*32f0*/  UIADD3 UR40, UPT, UPT, UR28, 0x2, URZ ;  /* 0x000000021c287890 */ /* 0x000fe4000fffe0ff */
[----:B------:R-:W-:Y:S02]  /*3300*/  USEL UR27, URZ, 0x1, UP2 ;  /* 0x00000001ff1b7887 */ /* 0x000fe40009000000 */
[----:B------:R-:W-:Y:S02]  /*3310*/  USEL UR14, UR14, URZ, UP2 ;  /* 0x000000ff0e0e7287 */ /* 0x000fe40009000000 */
[----:B------:R-:W-:Y:S02]  /*3320*/  UIADD3 UR36, UPT, UPT, UR28, 0x4, URZ ;  /* 0x000000041c247890 */ /* 0x000fe4000fffe0ff */
[----:B------:R-:W-:Y:S01]  /*3330*/  @UP1 ULEA UR26, UR14, UR5, 0x3 ;  /* 0x000000050e1a1291 */ /* 0x000fe2000f8e18ff */
[----:B------:R-:W-:Y:S01]  /*3340*/  LOP3.LUT R8, R8, UR27, RZ, 0x3c, !PT ;  /* 0x0000001b08087c12 */ /* 0x000fe2000f8e3cff */
[----:B------:R-:W-:Y:S02]  /*3350*/  UIADD3 UR32, UPT, UPT, UR28, 0x6, URZ ;  /* 0x000000061c207890 */ /* 0x000fe4000fffe0ff */
[----:B------:R-:W-:Y:S01]  /*3360*/  UIADD3 UR6, UPT, UPT, UR6, 0x30, URZ ;  /* 0x0000003006067890 */ /* 0x000fe2000fffe0ff */
[----:B-1----:R-:W-:Y:S01]  /*3370*/  @P0 SHF.L.U32 R0, R8, 0x1f, RZ ;  /* 0x0000001f08000819 */ /* 0x002fe200000006ff */
[----:B------:R-:W-:Y:S01]  /*3380*/  UIADD3 UR12, UPT, UPT, UR12, -0x1, URZ ;  /* 0xffffffff0c0c7890 */ /* 0x000fe2000fffe0ff */
[----:B------:R-:W-:Y:S02]  /*3390*/  UMOV UR29, 0x40004040 ;  /* 0x40004040001d7882 */ /* 0x000fe40000000000 */
[----:B------:R2:W3:Y:S01]  /*33a0*/  @P0 SYNCS.PHASECHK.TRANS64.TRYWAIT P2, [UR26], R0 ;  /* 0x00000000ff0005a7 */ /* 0x0004e2000804111a */
[----:B------:R-:W-:Y:S01]  /*33b0*/  ULEA UR26, UR17, UR10, 0xa ;  /* 0x0000000a111a7291 */ /* 0x000fe2000f8e50ff */
[----:B------:R-:W-:Y:S01]  /*33c0*/  UMOV UR27, 0x40004040 ;  /* 0x40004040001b7882 */ /* 0x000fe20000000000 */
[----:B------:R-:W-:Y:S02]  /*33d0*/  UMOV UR41, 0x40004040 ;  /* 0x4000404000297882 */ /* 0x000fe40000000000 */
[----:B------:R-:W-:Y:S02]  /*33e0*/  UIADD3 UR38, UPT, UPT, UR26, 0x2, URZ ;  /* 0x000000021a267890 */ /* 0x000fe4000fffe0ff */
[----:B------:R-:W-:Y:S02]  /*33f0*/  UIADD3 UR34, UPT, UPT, UR26, 0x4, URZ ;  /* 0x000000041a227890 */ /* 0x000fe4000fffe0ff */
[----:B------:R-:W-:Y:S01]  /*3400*/  UIADD3 UR30, UPT, UPT, UR26, 0x6, URZ ;  /* 0x000000061a1e7890 */ /* 0x000fe2000fffe0ff */
[----:B------:R2:W-:Y:S01]  /*3410*/  UTCHMMA gdesc[UR26], gdesc[UR28], tmem[UR8], tmem[UR24], idesc[UR25], UP4 ;  /* 0x00ff181c1a0075ea */ /* 0x0005e2000a000008 */
[----:B------:R-:W-:Y:S01]  /*3420*/  UPLOP3.LUT UP4, UPT, UPT, UPT, UPT, 0x80, 0x8 ;  /* 0x000000000008789c */ /* 0x000fe20003f8f070 */
[----:B------:R-:W-:Y:S01]  /*3430*/  UMOV UR39, 0x40004040 ;  /* 0x4000404000277882 */ /* 0x000fe20000000000 */
[----:B------:R-:W-:Y:S01]  /*3440*/  UMOV UR37, 0x40004040 ;  /* 0x4000404000257882 */ /* 0x000fe20000000000 */
[----:B------:R2:W-:Y:S01]  /*3450*/  UTCHMMA gdesc[UR38], gdesc[UR40], tmem[UR8], tmem[UR22], idesc[UR23], UPT ;  /* 0x00ff1628260075ea */ /* 0x0005e2000b800008 */
[----:B------:R-:W-:Y:S01]  /*3460*/  UMOV UR35, 0x40004040 ;  /* 0x4000404000237882 */ /* 0x000fe20000000000 */
[----:B------:R-:W-:Y:S01]  /*3470*/  UMOV UR33, 0x40004040 ;  /* 0x4000404000217882 */ /* 0x000fe20000000000 */
[----:B------:R-:W-:Y:S01]  /*3480*/  UMOV UR31, 0x40004040 ;  /* 0x40004040001f7882 */ /* 0x000fe20000000000 */
[----:B------:R2:W-:Y:S01]  /*3490*/  UTCHMMA gdesc[UR34], gdesc[UR36], tmem[UR8], tmem[UR20], idesc[UR21], UPT ;  /* 0x00ff1424220075ea */ /* 0x0005e2000b800008 */
[----:B------:R2:W-:Y:S01]  /*34a0*/  UTCHMMA gdesc[UR30], gdesc[UR32], tmem[UR8], tmem[UR18], idesc[UR19], UPT ;  /* 0x00ff12201e0075ea */ /* 0x0005e2000b800008 */
[----:B------:R2:W-:Y:S01]  /*34b0*/  UTCBAR [UR6], URZ ;  /* 0x000000ff060073e9 */ /* 0x0005e200080000ff */
[----:B------:R-:W-:Y:S01]  /*34c0*/  UMOV UR17, UR14 ;  /* 0x0000000e00117c82 */ /* 0x000fe20008000000 */
[----:B------:R-:W-:Y:S05]  /*34d0*/  BRA.U UP0, `(.L_x_60) ;  /* 0xfffffffd00507547 */ /* 0x000fea000b83ffff */
.L_x_57:
[----:B------:R-:W-:Y:S01]  /*34e0*/  UIADD3 UR15, UPT, UPT, UR15, 0x1, URZ ;  /* 0x000000010f0f7890 */ /* 0x000fe2000fffe0ff */
[C---:B------:R-:W-:Y:S01]  /*34f0*/  ISETP.NE.AND P0, PT, R10.reuse, 0x2, PT ;  /* 0x000000020a00780c */ /* 0x040fe20003f05270 */
[----:B------:R-:W-:Y:S02]  /*3500*/  UIADD3 UR7, UPT, UPT, UR7, 0xd0, URZ ;  /* 0x000000d007077890 */ /* 0x000fe4000fffe0ff */
[----:B------:R-:W-:Y:S01]  /*3510*/  UISETP.NE.AND UP0, UPT, UR15, 0x4, UPT ;  /* 0x000000040f00788c */ /* 0x000fe2000bf05270 */
[----:B-12---:R-:W-:Y:S02]  /*3520*/  SEL R0, RZ, 0x1, P0 ;  /* 0x00000001ff007807 */ /* 0x006fe40000000000 */
[----:B------:R-:W-:Y:S01]  /*3530*/  SEL R10, R10, RZ, P0 ;  /* 0x000000ff0a0a7207 */ /* 0x000fe20000000000 */
[----:B------:R-:W-:Y:S01]  /*3540*/  USEL UR6, URZ, 0x1, UP0 ;  /* 0x00000001ff067887 */ /* 0x000fe20008000000 */
[----:B------:R-:W-:Y:S01]  /*3550*/  LOP3.LUT R9, R9, R0, RZ, 0x3c, !PT ;  /* 0x0000000009097212 */ /* 0x000fe200078e3cff */
[----:B------:R-:W-:Y:S01]  /*3560*/  USEL UR15, UR15, URZ, UP0 ;  /* 0x000000ff0f0f7287 */ /* 0x000fe20008000000 */
[----:B------:R1:W-:Y:S03]  /*3570*/  UTCBAR [UR7], URZ ;  /* 0x000000ff070073e9 */ /* 0x0003e600080000ff */
[----:B------:R-:W-:Y:S01]  /*3580*/  LOP3.LUT R11, R11, UR6, RZ, 0x3c, !PT ;  /* 0x000000060b0b7c12 */ /* 0x000fe2000f8e3cff */
[----:B------:R-:W-:Y:S07]  /*3590*/  @P1 BRA `(.L_x_61) ;  /* 0xfffffff800a01947 */ /* 0x000fee000383ffff */
[----:B------:R-:W2:Y:S01]  /*35a0*/  S2UR UR4, SR_CgaCtaId ;  /* 0x00000000000479c3 */ /* 0x000ea20000008800 */
[----:B------:R-:W-:Y:S01]  /*35b0*/  ELECT P0, URZ, PT ;  /* 0x0000000000ff782f */ /* 0x000fe20003800000 */
[----:B------:R-:W-:Y:S01]  /*35c0*/  IMAD.MOV.U32 R0, RZ, RZ, 0x1 ;  /* 0x00000001ff007424 */ /* 0x000fe200078e00ff */
[----:B------:R-:W-:Y:S01]  /*35d0*/  UIADD3 UR5, UPT, UPT, UR5, 0xf0, URZ ;  /* 0x000000f005057890 */ /* 0x000fe2000fffe0ff */
[----:B------:R-:W-:Y:S01]  /*35e0*/  SHF.L.U32 R2, R11, 0x1f, RZ ;  /* 0x0000001f0b027819 */ /* 0x000fe200000006ff */
[----:B------:R-:W-:-:S03]  /*35f0*/  UMOV UR6, 0x40 ;  /* 0x0000004000067882 */ /* 0x000fc60000000000 */
[----:B------:R-:W-:Y:S01]  /*3600*/  UVIRTCOUNT.DEALLOC.SMPOOL 0x80 ;  /* 0x000000800000784c */ /* 0x000fe20000000000 */
[----:B--2---:R-:W-:Y:S02]  /*3610*/  ULEA UR4, UR4, UR6, 0x18 ;  /* 0x0000000604047291 */ /* 0x004fe4000f8ec0ff */
[----:B------:R-:W-:-:S07]  /*3620*/  ULEA UR6, UR15, UR5, 0x3 ;  /* 0x000000050f067291 */ /* 0x000fce000f8e18ff */
[----:B------:R2:W-:Y:S02]  /*3630*/  @P0 STS.U8 [UR4+0x1c], R0 ;  /* 0x00001c00ff000988 */ /* 0x0005e40008000004 */
[----:B------:R-:W4:Y:S02]  /*3640*/  SYNCS.PHASECHK.TRANS64.TRYWAIT P0, [UR6], R2 ;  /* 0x00000002ff0075a7 */ /* 0x000f240008001106 */
[----:B--2-4-:R-:W-:Y:S05]  /*3650*/  @!P0 BRA `(.L_x_62) ;  /* 0x0000006800cc8947 */ /* 0x014fea0003800000 */
.L_x_237:
[----:B-1----:R-:W-:-:S04]  /*3660*/  UIADD3 UR7, UPT, UPT, UR15, 0x1, URZ ;  /* 0x000000010f077890 */ /* 0x002fc8000fffe0ff */
[----:B------:R-:W-:-:S04]  /*3670*/  UISETP.NE.AND UP0, UPT, UR7, 0x4, UPT ;  /* 0x000000040700788c */ /* 0x000fc8000bf05270 */
[----:B------:R-:W-:Y:S02]  /*3680*/  USEL UR8, URZ, 0x1, UP0 ;  /* 0x00000001ff087887 */ /* 0x000fe40008000000 */
[----:B------:R-:W-:-:S04]  /*3690*/  USEL UR7, UR7, URZ, UP0 ;  /* 0x000000ff07077287 */ /* 0x000fc80008000000 */
[----:B------:R-:W-:Y:S01]  /*36a0*/  ULEA UR6, UR7, UR5, 0x3 ;  /* 0x0000000507067291 */ /* 0x000fe2000f8e18ff */
[----:B--2---:R-:W-:-:S04]  /*36b0*/  LOP3.LUT R2, R11, UR8, RZ, 0x3c, !PT ;  /* 0x000000080b027c12 */ /* 0x004fc8000f8e3cff */
[----:B------:R-:W-:-:S04]  /*36c0*/  SHF.L.U32 R3, R2, 0x1f, RZ ;  /* 0x0000001f02037819 */ /* 0x000fc800000006ff */
[----:B------:R-:W1:Y:S02]  /*36d0*/  SYNCS.PHASECHK.TRANS64.TRYWAIT P0, [UR6], R3 ;  /* 0x00000003ff0075a7 */ /* 0x000e640008001106 */
[----:B-1----:R-:W-:Y:S05]  /*36e0*/  @!P0 BRA `(.L_x_63) ;  /* 0x0000006800c08947 */ /* 0x002fea0003800000 */
.L_x_239:
        /* <DEDUP_REMOVED lines=9> */
.L_x_241:
[----:B------:R-:W-:-:S04]  /*3780*/  UIADD3 UR7, UPT, UPT, UR7, 0x1, URZ ;  /* 0x0000000107077890 */ /* 0x000fc8000fffe0ff */
[----:B------:R-:W-:-:S04]  /*3790*/  UISETP.NE.AND UP0, UPT, UR7, 0x4, UPT ;  /* 0x000000040700788c */ /* 0x000fc8000bf05270 */
[----:B------:R-:W-:Y:S02]  /*37a0*/  USEL UR6, URZ, 0x1, UP0 ;  /* 0x00000001ff067887 */ /* 0x000fe40008000000 */
[----:B------:R-:W-:-:S04]  /*37b0*/  USEL UR7, UR7, URZ, UP0 ;  /* 0x000000ff07077287 */ /* 0x000fc80008000000 */
[----:B------:R-:W-:Y:S01]  /*37c0*/  ULEA UR7, UR7, UR5, 0x3 ;  /* 0x0000000507077291 */ /* 0x000fe2000f8e18ff */
[----:B------:R-:W-:-:S04]  /*37d0*/  LOP3.LUT R2, R2, UR6, RZ, 0x3c, !PT ;  /* 0x0000000602027c12 */ /* 0x000fc8000f8e3cff */
[----:B------:R-:W-:-:S04]  /*37e0*/  SHF.L.U32 R2, R2, 0x1f, RZ ;  /* 0x0000001f02027819 */ /* 0x000fc800000006ff */
[----:B------:R-:W2:Y:S02]  /*37f0*/  SYNCS.PHASECHK.TRANS64.TRYWAIT P0, [UR7], R2 ;  /* 0x00000002ff0075a7 */ /* 0x000ea40008001107 */
[----:B--2---:R-:W-:Y:S05]  /*3800*/  @!P0 BRA `(.L_x_65) ;  /* 0x0000006800a88947 */ /* 0x004fea0003800000 */
.L_x_243:
[----:B------:R-:W-:Y:S01]  /*3810*/  NOP ;  /* 0x0000000000007918 */ /* 0x000fe20000000000 */
[----:B-1----:R-:W1:Y:S01]  /*3820*/  LDS R0, [UR4+0x14] ;  /* 0x00001404ff007984 */ /* 0x002e620008000800 */
[----:B------:R-:W-:Y:S01]  /*3830*/  ULOP3.LUT UR6, UR16, 0xffff, URZ, 0xc0, !UPT ;  /* 0x0000ffff10067892 */ /* 0x000fe2000f8ec0ff */
[----:B------:R-:W-:Y:S01]  /*3840*/  UMOV UR8, 0xffff ;  /* 0x0000ffff00087882 */ /* 0x000fe20000000000 */
[----:B------:R-:W-:Y:S02]  /*3850*/  UMOV UR5, 0x1 ;  /* 0x0000000100057882 */ /* 0x000fe40000000000 */
[----:B------:R-:W-:-:S04]  /*3860*/  USHF.R.U32.HI UR6, URZ, 0x5, UR6 ;  /* 0x00000005ff067899 */ /* 0x000fc80008011606 */
[----:B------:R-:W-:Y:S02]  /*3870*/  USHF.L.U32 UR8, UR8, UR6, URZ ;  /* 0x0000000608087299 */ /* 0x000fe400080006ff */
[----:B------:R-:W-:-:S04]  /*3880*/  USHF.L.U32 UR5, UR5, UR6, URZ ;  /* 0x0000000605057299 */ /* 0x000fc800080006ff */
[----:B-1----:R-:W-:-:S04]  /*3890*/  LOP3.LUT R0, R0, UR8, RZ, 0xc0, !PT ;  /* 0x0000000800007c12 */ /* 0x002fc8000f8ec0ff */
[----:B------:R-:W-:-:S13]  /*38a0*/  ISETP.NE.AND P0, PT, R0, UR8, PT ;  /* 0x0000000800007c0c */ /* 0x000fda000bf05270 */
[----:B------:R-:W-:Y:S05]  /*38b0*/  @P0 BRA `(.L_x_66) ;  /* 0x0000000000580947 */ /* 0x000fea0003800000 */
[----:B------:R-:W1:Y:S02]  /*38c0*/  LDS R0, [UR4+0x18] ;  /* 0x00001804ff007984 */ /* 0x000e640008000800 */
[----:B-1----:R-:W-:-:S04]  /*38d0*/  LOP3.LUT R0, R0, UR5, RZ, 0xc0, !PT ;  /* 0x0000000500007c12 */ /* 0x002fc8000f8ec0ff */
[----:B------:R-:W-:-:S13]  /*38e0*/  ISETP.NE.AND P0, PT, R0, UR5, PT ;  /* 0x0000000500007c0c */ /* 0x000fda000bf05270 */
[----:B------:R-:W-:Y:S05]  /*38f0*/  @P0 BRA `(.L_x_67) ;  /* 0x00000000003c0947 */ /* 0x000fea0003800000 */
[----:B------:R-:W1:Y:S01]  /*3900*/  S2R R2, SR_LANEID ;  /* 0x0000000000027919 */ /* 0x000e620000000000 */
[----:B------:R-:W-:Y:S01]  /*3910*/  ULOP3.LUT UR8, URZ, UR8, URZ, 0x33, !UPT ;  /* 0x00000008ff087292 */ /* 0x000fe2000f8e33ff */
[----:B------:R-:W-:Y:S02]  /*3920*/  VOTEU.ANY UR7, UPT, PT ;  /* 0x0000000000077886 */ /* 0x000fe400038e0100 */
[----:B------:R-:W-:-:S03]  /*3930*/  UFLO.U32 UR7, UR7 ;  /* 0x00000007000772bd */ /* 0x000fc600080e0000 */
[----:B------:R-:W-:-:S04]  /*3940*/  IMAD.U32 R0, RZ, RZ, UR8 ;  /* 0x00000008ff007e24 */ /* 0x000fc8000f8e00ff */
[----:B------:R2:W4:Y:S02]  /*3950*/  REDUX UR6, R0 ;  /* 0x00000000000673c4 */ /* 0x0005240000000000 */
[----:B------:R1:W-:Y:S02]  /*3960*/  UTCATOMSWS.AND URZ, UR8 ;  /* 0x0000000800ff79e3 */ /* 0x0003e40008000000 */
[----:B-1----:R-:W-:Y:S02]  /*3970*/  ISETP.EQ.U32.AND P0, PT, R2, UR7, PT ;  /* 0x0000000702007c0c */ /* 0x002fe4000bf02070 */
[----:B--2---:R-:W-:Y:S02]  /*3980*/  LOP3.LUT R0, RZ, UR5, RZ, 0x33, !PT ;  /* 0x00000005ff007c12 */ /* 0x004fe4000f8e33ff */
[----:B----4-:R-:W-:Y:S02]  /*3990*/  MOV R2, UR6 ;  /* 0x0000000600027c02 */ /* 0x010fe40008000f00 */
[----:B------:R-:W1:Y:S07]  /*39a0*/  REDUX UR5, R0 ;  /* 0x00000000000573c4 */ /* 0x000e6e0000000000 */
[----:B------:R2:W-:Y:S01]  /*39b0*/  @P0 ATOMS.AND RZ, [UR4+0x14], R2 ;  /* 0x00001402ffff098c */ /* 0x0005e2000a800004 */
[----:B-1----:R-:W-:-:S05]  /*39c0*/  IMAD.U32 R0, RZ, RZ, UR5 ;  /* 0x00000005ff007e24 */ /* 0x002fca000f8e00ff */
[----:B------:R2:W-:Y:S01]  /*39d0*/  @P0 ATOMS.AND RZ, [UR4+0x18], R0 ;  /* 0x00001800ffff098c */ /* 0x0005e2000a800004 */
[----:B------:R-:W-:Y:S05]  /*39e0*/  BRA `(.L_x_68) ;  /* 0x0000000000147947 */ /* 0x000fea0003800000 */
.L_x_67:
[----:B------:R-:W-:Y:S02]  /*39f0*/  MOV R2, 0x3a10 ;  /* 0x00003a1000027802 */ /* 0x000fe40000000f00 */
[----:B---3-5:R-:W-:Y:S05]  /*3a00*/  CALL.REL.NOINC `($__internal_0_$__cuda_sm10x_tcgen05_guardrail_trap_col_being_dealloced_not_returned_by_alloc) ;  /* 0x0000006c00507944 */ /* 0x028fea0003c00000 */
[----:B------:R-:W-:Y:S05]  /*3a10*/  BRA `(.L_x_68) ;  /* 0x0000000000087947 */ /* 0x000fea0003800000 */
.L_x_66:
[----:B------:R-:W-:Y:S02]  /*3a20*/  MOV R2, 0x3a40 ;  /* 0x00003a4000027802 */ /* 0x000fe40000000f00 */
[----:B---3-5:R-:W-:Y:S05]  /*3a30*/  CALL.REL.NOINC `($__internal_2_$__cuda_sm10x_tcgen05_guardrail_trap_unallocated_columns_being_dealloced) ;  /* 0x0000006c005c7944 */ /* 0x028fea0003c00000 */
.L_x_68:
[----:B------:R-:W-:Y:S01]  /*3a40*/  NOP ;  /* 0x0000000000007918 */ /* 0x000fe20000000000 */
[----:B------:R-:W-:Y:S05]  /*3a50*/  EXIT ;  /* 0x000000000000794d */ /* 0x000fea0003800000 */
.L_x_50:
[----:B------:R-:W-:-:S09]  /*3a60*/  UISETP.NE.OR UP3, UPT, UR8, 0x3, UP3 ;  /* 0x000000030800788c */ /* 0x000fd20009f65670 */
[----:B------:R-:W-:Y:S05]  /*3a70*/  BRA.U UP3, `(.L_x_69) ;  /* 0x0000001103087547 */ /* 0x000fea000b800000 */
[----:B------:R-:W1:Y:S01]  /*3a80*/  LDC R0, c[0x0][0xb30] ;  /* 0x0002cc00ff007b82 */ /* 0x000e620000000800 */
[----:B------:R-:W2:Y:S01]  /*3a90*/  LDCU.64 UR8, c[0x0][0x888] ;  /* 0x00011100ff0877ac */ /* 0x000ea20008000a00 */
[----:B------:R-:W-:Y:S02]  /*3aa0*/  HFMA2 R27, -RZ, RZ, 0, 0 ;  /* 0x00000000ff1b7431 */ /* 0x000fe400000001ff */
[----:B------:R-:W-:Y:S01]  /*3ab0*/  IMAD.MOV.U32 R29, RZ, RZ, 0x1 ;  /* 0x00000001ff1d7424 */ /* 0x000fe200078e00ff */
[----:B------:R-:W-:Y:S01]  /*3ac0*/  MOV R25, 0x2000 ;  /* 0x0000200000197802 */ /* 0x000fe20000000f00 */
[----:B------:R-:W4:Y:S01]  /*3ad0*/  LDCU.64 UR4, c[0x0][0x890] ;  /* 0x00011200ff0477ac */ /* 0x000f220008000a00 */
[----:B------:R-:W-:Y:S01]  /*3ae0*/  IMAD.MOV.U32 R28, RZ, RZ, RZ ;  /* 0x000000ffff1c7224 */ /* 0x000fe200078e00ff */
[----:B------:R-:W3:Y:S01]  /*3af0*/  LDC R24, c[0x0][0x370] ;  /* 0x0000dc00ff187b82 */ /* 0x000ee20000000800 */
[----:B------:R-:W-:Y:S01]  /*3b00*/  UMOV UR7, 0x400 ;  /* 0x0000040000077882 */ /* 0x000fe20000000000 */
[----:B------:R-:W-:-:S02]  /*3b10*/  UPLOP3.LUT UP0, UPT, UPT, UPT, UPT, 0x40, 0x4 ;  /* 0x000000000004789c */ /* 0x000fc40003f0e870 */
[----:B------:R-:W-:-:S04]  /*3b20*/  ULEA UR7, UR37, UR7, 0x18 ;  /* 0x0000000725077291 */ /* 0x000fc8000f8ec0ff */
[----:B------:R-:W3:Y:S01]  /*3b30*/  LDC R3, c[0x0][0xb0c] ;  /* 0x0002c300ff037b82 */ /* 0x000ee20000000800 */
[----:B------:R-:W-:Y:S02]  /*3b40*/  UIADD3 UR13, UPT, UPT, UR7, 0x78, URZ ;  /* 0x00000078070d7890 */ /* 0x000fe4000fffe0ff */
[----:B--2---:R-:W-:Y:S02]  /*3b50*/  UISETP.NE.U32.AND UP2, UPT, UR8, URZ, UPT ;  /* 0x000000ff0800728c */ /* 0x004fe4000bf45070 */
[----:B------:R-:W-:Y:S02]  /*3b60*/  UIADD3 UR33, UPT, UPT, UR7, 0x60, URZ ;  /* 0x0000006007217890 */ /* 0x000fe4000fffe0ff */
[----:B----4-:R-:W-:Y:S01]  /*3b70*/  UISETP.NE.U32.AND UP3, UPT, UR4, URZ, UPT ;  /* 0x000000ff0400728c */ /* 0x010fe2000bf65070 */
[----:B------:R-:W2:Y:S01]  /*3b80*/  LDC R20, c[0x0][0xb20] ;  /* 0x0002c800ff147b82 */ /* 0x000ea20000000800 */
[----:B-1----:R-:W-:Y:S01]  /*3b90*/  ISETP.NE.AND P1, PT, R0, 0x1, PT ;  /* 0x000000010000780c */ /* 0x002fe20003f25270 */
[----:B------:R-:W-:-:S02]  /*3ba0*/  UISETP.NE.AND.EX UP2, UPT, UR9, URZ, UPT, UP2 ;  /* 0x000000ff0900728c */ /* 0x000fc4000bf45320 */
[----:B------:R-:W-:Y:S02]  /*3bb0*/  UIADD3 UR25, UPT, UPT, UR7, 0x68, URZ ;  /* 0x0000006807197890 */ /* 0x000fe4000fffe0ff */
[----:B------:R-:W-:Y:S02]  /*3bc0*/  UIADD3 UR17, UPT, UPT, UR7, 0x70, URZ ;  /* 0x0000007007117890 */ /* 0x000fe4000fffe0ff */
[----:B------:R-:W1:Y:S01]  /*3bd0*/  LDC.64 R30, c[0x0][0x348] ;  /* 0x0000d200ff1e7b82 */ /* 0x000e620000000a00 */
[----:B------:R-:W-:Y:S02]  /*3be0*/  UPRMT UR13, UR37, 0x654, UR13 ;  /* 0x00000654250d7896 */ /* 0x000fe4000800000d */
[----:B------:R-:W-:-:S05]  /*3bf0*/  UISETP.NE.AND.EX UP3, UPT, UR5, URZ, UPT, UP3 ;  /* 0x000000ff0500728c */ /* 0x000fca000bf65330 */
[----:B------:R-:W4:Y:S08]  /*3c00*/  LDC.64 R14, c[0x0][0xb10] ;  /* 0x0002c400ff0e7b82 */ /* 0x000f300000000a00 */
[----:B------:R-:W1:Y:S08]  /*3c10*/  LDC.64 R6, c[0x0][0xb18] ;  /* 0x0002c600ff067b82 */ /* 0x000e700000000a00 */
[----:B------:R-:W1:Y:S08]  /*3c20*/  LDC.64 R4, c[0x0][0xb28] ;  /* 0x0002ca00ff047b82 */ /* 0x000e700000000a00 */
[----:B--23--:R-:W1:Y:S02]  /*3c30*/  LDC R21, c[0x0][0x374] ;  /* 0x0000dd00ff157b82 */ /* 0x00ce640000000800 */
.L_x_80:
[C---:B------:R-:W-:Y:S02]  /*3c40*/  LEA R0, R28.reuse, UR7, 0x3 ;  /* 0x000000071c007c11 */ /* 0x040fe4000f8e18ff */
[----:B------:R-:W-:Y:S02]  /*3c50*/  SHF.L.U32 R2, R27, 0x1f, RZ ;  /* 0x0000001f1b027819 */ /* 0x000fe400000006ff */
[----:B------:R-:W-:Y:S02]  /*3c60*/  LEA R16, R28, UR7, 0x4 ;  /* 0x000000071c107c11 */ /* 0x000fe4000f8e20ff */
[----:B--2---:R-:W2:Y:S02]  /*3c70*/  SYNCS.PHASECHK.TRANS64.TRYWAIT P0, [R0+URZ+0xb0], R2 ;  /* 0x0000b002000075a7 */ /* 0x004ea400080011ff */
[----:B--2---:R-:W-:Y:S05]  /*3c80*/  @!P0 BRA `(.L_x_70) ;  /* 0x0000006400a08947 */ /* 0x004fea0003800000 */
.L_x_244:
[----:B------:R-:W-:Y:S01]  /*3c90*/  ISETP.GE.AND P0, PT, R36, 0x1, PT ;  /* 0x000000012400780c */ /* 0x000fe20003f06270 */
[----:B------:R-:W3:Y:S01]  /*3ca0*/  LDS.128 R16, [R16+0x140] ;  /* 0x0001400010107984 */ /* 0x000ee20000000c00 */
[----:B--2---:R-:W-:Y:S01]  /*3cb0*/  VIADD R0, R0, 0xc0 ;  /* 0x000000c000007836 */ /* 0x004fe20000000000 */
[----:B------:R-:W-:Y:S01]  /*3cc0*/  @!PT LDS RZ, [RZ] ;  /* 0x00000000fffff984 */ /* 0x000fe20000000800 */
[----:B------:R-:W-:Y:S01]  /*3cd0*/  @!PT LDS RZ, [RZ] ;  /* 0x00000000fffff984 */ /* 0x000fe20000000800 */
[----:B------:R-:W-:Y:S01]  /*3ce0*/  @!PT LDS RZ, [RZ] ;  /* 0x00000000fffff984 */ /* 0x000fe20000000800 */
[----:B------:R-:W-:Y:S01]  /*3cf0*/  @!PT LDS RZ, [RZ] ;  /* 0x00000000fffff984 */ /* 0x000fe20000000800 */
[----:B------:R2:W-:Y:S06]  /*3d00*/  MEMBAR.ALL.CTA ;  /* 0x0000000000007992 */ /* 0x0005ec0000008000 */
[----:B--2---:R-:W2:Y:S01]  /*3d10*/  FENCE.VIEW.ASYNC.S ;  /* 0x00000000000073c6 */ /* 0x004ea20000000000 */
[----:B------:R-:W-:Y:S04]  /*3d20*/  PRMT R0, RZ, 0x654, R0 ;  /* 0x00000654ff007816 */ /* 0x000fe80000000000 */
[----:B--2---:R2:W-:Y:S01]  /*3d30*/  SYNCS.ARRIVE.TRANS64.RED.A1T0 RZ, [R0+URZ], RZ ;  /* 0x000000ff00ff79a7 */ /* 0x0045e200081004ff */
[----:B---3--:R-:W-:Y:S11]  /*3d40*/  LOP3.LUT P3, RZ, R18, 0x1, RZ, 0xc0, !PT ;  /* 0x0000000112ff7812 */ /* 0x008ff6000786c0ff */
[----:B------:R-:W-:Y:S02]  /*3d50*/  @!UPT UIADD3 URZ, UPT, UPT, URZ, URZ, URZ ;  /* 0x000000fffffff290 */ /* 0x000fe4000fffe0ff */
[----:B------:R-:W-:Y:S02]  /*3d60*/  @P3 MOV R11, R16 ;  /* 0x00000010000b3202 */ /* 0x000fe40000000f00 */
[----:B------:R-:W-:Y:S01]  /*3d70*/  @P3 LOP3.LUT R10, R17, 0xffff, RZ, 0xc0, !PT ;  /* 0x0000ffff110a3812 */ /* 0x000fe200078ec0ff */
[----:B--2---:R-:W-:Y:S06]  /*3d80*/  @!P0 BRA `(.L_x_71) ;  /* 0x0000000000a48947 */ /* 0x004fec0003800000 */
[-C--:B-1----:R-:W-:Y:S01]  /*3d90*/  IMAD.HI.U32 R0, R21, R7.reuse, RZ ;  /* 0x0000000715007227 */ /* 0x082fe200078e00ff */
[----:B------:R-:W-:Y:S02]  /*3da0*/  ISETP.NE.AND P0, PT, R6, 0x1, PT ;  /* 0x000000010600780c */ /* 0x000fe40003f05270 */
[----:B------:R-:W-:Y:S01]  /*3db0*/  ISETP.NE.AND P2, PT, R36, 0x1, PT ;  /* 0x000000012400780c */ /* 0x000fe20003f45270 */
[----:B----4-:R-:W-:Y:S01]  /*3dc0*/  IMAD.HI.U32 R9, R24, R14, RZ ;  /* 0x0000000e18097227 */ /* 0x010fe200078e00ff */
[----:B------:R-:W-:Y:S02]  /*3dd0*/  SHF.R.U32.HI R0, RZ, R20, R0 ;  /* 0x00000014ff007219 */ /* 0x000fe40000011600 */
[----:B------:R-:W-:Y:S01]  /*3de0*/  ISETP.NE.AND P4, PT, R3, 0x1, PT ;  /* 0x000000010300780c */ /* 0x000fe20003f85270 */
[----:B------:R-:W-:Y:S01]  /*3df0*/  IMAD.HI.U32 R13, R10, R7, RZ ;  /* 0x000000070a0d7227 */ /* 0x000fe200078e00ff */
[----:B------:R-:W-:Y:S02]  /*3e00*/  SHF.R.U32.HI R9, RZ, R15, R9 ;  /* 0x0000000fff097219 */ /* 0x000fe40000011609 */
[----:B------:R-:W-:Y:S01]  /*3e10*/  SEL R0, R21, R0, !P0 ;  /* 0x0000000015007207 */ /* 0x000fe20004000000 */
[----:B------:R-:W-:Y:S01]  /*3e20*/  IMAD.HI.U32 R12, R11, R14, RZ ;  /* 0x0000000e0b0c7227 */ /* 0x000fe200078e00ff */
[----:B------:R-:W-:Y:S03]  /*3e30*/  SEL R9, R24, R9, !P4 ;  /* 0x0000000918097207 */ /* 0x000fe60006000000 */
[-C--:B------:R-:W-:Y:S01]  /*3e40*/  IMAD.HI.U32 R8, R0, R4.reuse, RZ ;  /* 0x0000000400087227 */ /* 0x080fe200078e00ff */
[----:B------:R-:W-:Y:S03]  /*3e50*/  SHF.R.U32.HI R12, RZ, R15, R12 ;  /* 0x0000000fff0c7219 */ /* 0x000fe6000001160c */
[----:B------:R-:W-:Y:S01]  /*3e60*/  IMAD.HI.U32 R2, R9, R4, RZ ;  /* 0x0000000409027227 */ /* 0x000fe200078e00ff */
[-C--:B------:R-:W-:Y:S02]  /*3e70*/  @P2 SHF.R.U32.HI R0, RZ, R5.reuse, R8 ;  /* 0x00000005ff002219 */ /* 0x080fe40000011608 */
[----:B------:R-:W-:Y:S02]  /*3e80*/  SHF.R.U32.HI R8, RZ, R20, R13 ;  /* 0x00000014ff087219 */ /* 0x000fe4000001160d */
[----:B------:R-:W-:Y:S01]  /*3e90*/  @P2 SHF.R.U32.HI R9, RZ, R5, R2 ;  /* 0x00000005ff092219 */ /* 0x000fe20000011602 */
[----:B------:R-:W-:Y:S01]  /*3ea0*/  IMAD R0, R36, R0, RZ ;  /* 0x0000000024007224 */ /* 0x000fe200078e02ff */
[----:B------:R-:W-:Y:S02]  /*3eb0*/  SEL R8, R10, R8, !P0 ;  /* 0x000000080a087207 */ /* 0x000fe40004000000 */
[----:B------:R-:W-:Y:S01]  /*3ec0*/  SEL R2, R11, R12, !P4 ;  /* 0x0000000c0b027207 */ /* 0x000fe20006000000 */
[----:B------:R-:W-:Y:S01]  /*3ed0*/  IMAD R12, R36, R9, RZ ;  /* 0x00000009240c7224 */ /* 0x000fe200078e02ff */
[C---:B------:R-:W-:Y:S01]  /*3ee0*/  ISETP.GE.AND P0, PT, R8.reuse, R0, PT ;  /* 0x000000000800720c */ /* 0x040fe20003f06270 */
[----:B------:R-:W-:Y:S03]  /*3ef0*/  IMAD.HI.U32 R0, R8, R4, RZ ;  /* 0x0000000408007227 */ /* 0x000fe600078e00ff */
[----:B------:R-:W-:Y:S02]  /*3f00*/  ISETP.GE.OR P0, PT, R2, R12, P0 ;  /* 0x0000000c0200720c */ /* 0x000fe40000706670 */
[-C--:B------:R-:W-:Y:S04]  /*3f10*/  SHF.R.U32.HI R0, RZ, R5.reuse, R0 ;  /* 0x00000005ff007219 */ /* 0x080fe80000011600 */
[----:B------:R-:W-:Y:S05]  /*3f20*/  SEL R13, R8, R0, !P2 ;  /* 0x00000000080d7207 */ /* 0x000fea0005000000 */
[----:B------:R-:W-:Y:S02]  /*3f30*/  IMAD.MOV R12, RZ, RZ, -R13 ;  /* 0x000000ffff0c7224 */ /* 0x000fe400078e0a0d */
[----:B------:R-:W-:Y:S04]  /*3f40*/  @!P0 IMAD.HI.U32 R0, R2, R4, RZ ;  /* 0x0000000402008227 */ /* 0x000fe800078e00ff */
[----:B------:R-:W-:Y:S01]  /*3f50*/  IMAD R12, R36, R12, R8 ;  /* 0x0000000c240c7224 */ /* 0x000fe200078e0208 */
[----:B------:R-:W-:Y:S04]  /*3f60*/  @!P0 SHF.R.U32.HI R0, RZ, R5, R0 ;  /* 0x00000005ff008219 */ /* 0x000fe80000011600 */
[----:B------:R-:W-:Y:S04]  /*3f70*/  @!P0 SEL R0, R2, R0, !P2 ;  /* 0x0000000002008207 */ /* 0x000fe80005000000 */
[----:B------:R-:W-:Y:S01]  /*3f80*/  @!P0 IADD3 R13, PT, PT, R13, -R0, RZ ;  /* 0x800000000d0d8210 */ /* 0x000fe20007ffe0ff */
[----:B------:R-:W-:Y:S01]  /*3f90*/  @!P0 IMAD R0, R9, R12, R0 ;  /* 0x0000000c09008224 */ /* 0x000fe200078e0200 */
[----:B------:R-:W-:Y:S01]  /*3fa0*/  IADD3 R9, PT, PT, -R8, RZ, RZ ;  /* 0x000000ff08097210 */ /* 0x000fe20007ffe1ff */
[--C-:B------:R-:W-:Y:S02]  /*3fb0*/  IMAD.MOV R12, RZ, RZ, -R2.reuse ;  /* 0x000000ffff0c7224 */ /* 0x100fe400078e0a02 */
[----:B------:R-:W-:Y:S02]  /*3fc0*/  @!P0 IMAD R8, R13, R36, R2 ;  /* 0x000000240d088224 */ /* 0x000fe400078e0202 */
[----:B------:R-:W-:Y:S02]  /*3fd0*/  @!P0 IMAD.MOV.U32 R2, RZ, RZ, R0 ;  /* 0x000000ffff028224 */ /* 0x000fe400078e0000 */
[----:B------:R-:W-:Y:S02]  /*3fe0*/  IMAD R11, R3, R12, R11 ;  /* 0x0000000c030b7224 */ /* 0x000fe400078e020b */
[----:B------:R-:W-:Y:S02]  /*3ff0*/  IMAD R10, R6, R9, R10 ;  /* 0x00000009060a7224 */ /* 0x000fe400078e020a */
[----:B------:R-:W-:Y:S02]  /*4000*/  IMAD R11, R2, R3, R11 ;  /* 0x00000003020b7224 */ /* 0x000fe400078e020b */
[----:B------:R-:W-:Y:S02]  /*4010*/  IMAD R10, R8, R6, R10 ;  /* 0x00000006080a7224 */ /* 0x000fe400078e020a */
.L_x_71:
[----:B------:R-:W-:Y:S05]  /*4020*/  BRA.U UP0, `(.L_x_72) ;  /* 0x0000000100107547 */ /* 0x000fea000b800000 */
[----:B------:R-:W-:Y:S04]  /*4030*/  MOV R2, UR6 ;  /* 0x0000000600027c02 */ /* 0x000fe80008000f00 */
[----:B------:R-:W-:Y:S04]  /*4040*/  SHF.L.U32 R2, R2, 0x1f, RZ ;  /* 0x0000001f02027819 */ /* 0x000fe800000006ff */
[----:B------:R-:W2:Y:S02]  /*4050*/  SYNCS.PHASECHK.TRANS64.TRYWAIT P0, [UR7+0xa8], R2 ;  /* 0x0000a802ff0075a7 */ /* 0x000ea40008001107 */
[----:B--2---:R-:W-:Y:S05]  /*4060*/  @!P0 BRA `(.L_x_73) ;  /* 0x0000006000bc8947 */ /* 0x004fea0003800000 */
.L_x_72:
[----:B------:R-:W-:Y:S02]  /*4070*/  R2UR UR35, R22 ;  /* 0x00000000162372ca */ /* 0x000fe400000e0000 */
[----:B------:R-:W-:Y:S02]  /*4080*/  R2UR UR34, R23 ;  /* 0x00000000172272ca */ /* 0x000fe400000e0000 */
[----:B------:R-:W-:Y:S02]  /*4090*/  ISETP.NE.U32.AND P2, PT, RZ, UR4, PT ;  /* 0x00000004ff007c0c */ /* 0x000fe4000bf45070 */
[----:B------:R-:W-:Y:S02]  /*40a0*/  SHF.L.U32 R22, R29, 0x1f, RZ ;  /* 0x0000001f1d167819 */ /* 0x000fe400000006ff */
[----:B------:R-:W-:Y:S05]  /*40b0*/  ISETP.NE.AND.EX P2, PT, RZ, UR5, PT, P2 ;  /* 0x00000005ff007c0c */ /* 0x000fea000bf45320 */
[----:B------:R-:W-:Y:S02]  /*40c0*/  USHF.L.U32 UR35, UR35, 0x7, URZ ;  /* 0x0000000723237899 */ /* 0x000fe400080006ff */
[----:B------:R-:W-:Y:S01]  /*40d0*/  USHF.L.U32 UR34, UR34, 0x7, URZ ;  /* 0x0000000722227899 */ /* 0x000fe200080006ff */
[----:B------:R-:W-:Y:S11]  /*40e0*/  BRA.U !UP3, `(.L_x_74) ;  /* 0x000000010b347547 */ /* 0x000ff6000b800000 */
[----:B------:R-:W-:Y:S01]  /*40f0*/  UPLOP3.LUT UP1, UPT, UPT, UPT, UP2, 0x80, 0x8 ;  /* 0x000000000008789c */ /* 0x000fe20003f2f020 */
[----:B--2---:R-:W-:Y:S02]  /*4100*/  HFMA2 R0, -RZ, RZ, 0, 5.9604644775390625e-08 ;  /* 0x00000001ff007431 */ /* 0x004fe400000001ff */
[----:B------:R-:W-:Y:S03]  /*4110*/  IMAD.MOV.U32 R101, RZ, RZ, 0x1 ;  /* 0x00000001ff657424 */ /* 0x000fe600078e00ff */
[----:B------:R-:W-:Y:S05]  /*4120*/  PLOP3.LUT P0, PT, PT, PT, UP1, 0x80, 0x8 ;  /* 0x000000000008781c */ /* 0x000fea0003f0f018 */
[----:B------:R-:W2:Y:S01]  /*4130*/  @UP1 LDCU.64 UR10, c[0x0][0x888] ;  /* 0x00011100ff0a17ac */ /* 0x000ea20008000a00 */
[----:B------:R-:W-:Y:S07]  /*4140*/  @UP1 UIMAD UR8, UR36, UR4, URZ ;  /* 0x00000004240812a4 */ /* 0x000fee000f8e02ff */
[----:B------:R-:W-:Y:S01]  /*4150*/  @!P0 PRMT R101, R0, 0x7610, R101 ;  /* 0x0000761000658816 */ /* 0x000fe20000000065 */
[----:B--2---:R-:W-:Y:S03]  /*4160*/  @UP1 UIMAD.WIDE UR10, UR8, 0x4, UR10 ;  /* 0x00000004080a18a5 */ /* 0x004fe6000f8e020a */
[----:B------:R-:W2:Y:S03]  /*4170*/  @!UP1 LDCU UR8, c[0x0][0x880] ;  /* 0x00011000ff0897ac */ /* 0x000ea60008000800 */
[----:B------:R-:W-:Y:S01]  /*4180*/  IMAD.U32 R8, RZ, RZ, UR10 ;  /* 0x0000000aff087e24 */ /* 0x000fe2000f8e00ff */
[----:B------:R-:W-:Y:S05]  /*4190*/  MOV R9, UR11 ;  /* 0x0000000b00097c02 */ /* 0x000fea0008000f00 */
[----:B-----5:R3:W5:Y:S02]  /*41a0*/  @P0 LDG.E R63, desc[UR38][R8.64] ;  /* 0x00000026083f0981 */ /* 0x020764000c1e1900 */
[----:B--23--:R-:W-:Y:S07]  /*41b0*/  @!P0 IMAD.U32 R63, RZ, RZ, UR8 ;  /* 0x00000008ff3f8e24 */ /* 0x00cfee000f8e00ff */
.L_x_74:
[----:B-----5:R-:W-:Y:S01]  /*41c0*/  @!P2 FSETP.EQ.AND P0, PT, R63, RZ, PT ;  /* 0x000000ff3f00a20b */ /* 0x020fe20003f02000 */
[----:B------:R-:W-:Y:S01]  /*41d0*/  @!UPT UIADD3 URZ, UPT, UPT, URZ, URZ, URZ ;  /* 0x000000fffffff290 */ /* 0x000fe2000fffe0ff */
[----:B------:R-:W-:Y:S11]  /*41e0*/  @!P2 BRA `(.L_x_75) ;  /* 0x000000000014a947 */ /* 0x000ff60003800000 */
[----:B------:R-:W-:Y:S02]  /*41f0*/  LOP3.LUT P2, RZ, R101, 0xff, RZ, 0xc0, !PT ;  /* 0x000000ff65ff7812 */ /* 0x000fe4000784c0ff */
[----:B------:R-:W-:Y:S04]  /*4200*/  PLOP3.LUT P0, PT, PT, PT, UP1, 0x80, 0x8 ;  /* 0x000000000008781c */ /* 0x000fe80003f0f018 */
[----:B------:R-:W-:Y:S07]  /*4210*/  PLOP3.LUT P0, PT, P0, PT, PT, 0x8, 0x80 ;  /* 0x000000000080781c */ /* 0x000fee000070e170 */
[----:B------:R-:W-:Y:S11]  /*4220*/  @P2 FSETP.EQ.AND P0, PT, R63, RZ, PT ;  /* 0x000000ff3f00220b */ /* 0x000ff60003f02000 */
[----:B------:R-:W-:Y:S02]  /*4230*/  @!UPT UIADD3 URZ, UPT, UPT, URZ, URZ, URZ ;  /* 0x000000fffffff290 */ /* 0x000fe4000fffe0ff */
.L_x_75:
[----:B------:R-:W3:Y:S01]  /*4240*/  SYNCS.PHASECHK.TRANS64.TRYWAIT P2, [UR7+0x80], R22 ;  /* 0x00008016ff0075a7 */ /* 0x000ee20008041107 */
[----:B------:R-:W-:Y:S04]  /*4250*/  ELECT P4, URZ, PT ;  /* 0x0000000000ff782f */ /* 0x000fe80003880000 */
[----:B------:R-:W-:Y:S11]  /*4260*/  PLOP3.LUT P4, PT, P0, P4, PT, 0xf2, 0x2f ;  /* 0x00000000002f781c */ /* 0x000ff60000789e72 */
[----:B------:R-:W-:Y:S02]  /*4270*/  @!UPT UIADD3 URZ, UPT, UPT, URZ, URZ, URZ ;  /* 0x000000fffffff290 */ /* 0x000fe4000fffe0ff */
[----:B-1----:R-:W-:Y:S05]  /*4280*/  @!P4 IADD3 R8, P0, PT, R30, 0x580, RZ ;  /* 0x000005801e08c810 */ /* 0x002fea0007f1e0ff */
[----:B--2---:R-:W-:Y:S01]  /*4290*/  @!P4 IMAD.X R2, RZ, RZ, R31, P0 ;  /* 0x000000ffff02c224 */ /* 0x004fe200000e061f */
[----:B---3--:R-:W-:Y:S07]  /*42a0*/  @!P2 BRA `(.L_x_76) ;  /* 0x000000600044a947 */ /* 0x008fee0003800000 */
.L_x_247:
[----:B------:R-:W-:Y:S01]  /*42b0*/  @!P4 R2UR UR8, R2 ;  /* 0x000000000208c2ca */ /* 0x000fe200000e0000 */
[----:B------:R-:W-:Y:S01]  /*42c0*/  VOTEU.ALL UP0, P4 ;  /* 0x0000000000ff7886 */ /* 0x000fe20002000000 */
[----:B------:R-:W-:Y:S01]  /*42d0*/  @!P4 R2UR UR9, R8 ;  /* 0x000000000809c2ca */ /* 0x000fe200000e0000 */
[----:B-1----:R-:W-:Y:S01]  /*42e0*/  @!P4 IMAD.MOV.U32 R0, RZ, RZ, 0x2000 ;  /* 0x00002000ff00c424 */ /* 0x002fe200078e00ff */
[----:B------:R-:W-:Y:S01]  /*42f0*/  UMOV UR10, 0x0 ;  /* 0x00000000000a7882 */ /* 0x000fe20000000000 */
[----:B------:R-:W-:Y:S01]  /*4300*/  UMOV UR11, 0x10000000 ;  /* 0x10000000000b7882 */ /* 0x000fe20000000000 */
[----:B------:R-:W-:Y:S01]  /*4310*/  @!UP0 UIADD3 UR32, UPT, UPT, UR7, 0x200, URZ ;  /* 0x0000020007208890 */ /* 0x000fe2000fffe0ff */
[----:B------:R-:W-:Y:S06]  /*4320*/  VOTEU.ALL UP0, P4 ;  /* 0x0000000000ff7886 */ /* 0x000fec0002000000 */
[----:B------:R-:W-:Y:S01]  /*4330*/  IMAD.U32 R9, RZ, RZ, UR8 ;  /* 0x00000008ff097e24 */ /* 0x000fe2000f8e00ff */
[----:B------:R-:W-:Y:S01]  /*4340*/  UPRMT UR8, UR37, 0x654, UR33 ;  /* 0x0000065425087896 */ /* 0x000fe20008000021 */
[----:B------:R-:W-:Y:S03]  /*4350*/  IMAD.U32 R8, RZ, RZ, UR9 ;  /* 0x00000009ff087e24 */ /* 0x000fe6000f8e00ff */
[----:B------:R-:W-:Y:S02]  /*4360*/  @!P4 R2UR UR15, R9 ;  /* 0x00000000090fc2ca */ /* 0x000fe400000e0000 */
[----:B------:R-:W-:Y:S02]  /*4370*/  @!P4 R2UR UR14, R8 ;  /* 0x00000000080ec2ca */ /* 0x000fe400000e0000 */
[----:B------:R-:W-:Y:S05]  /*4380*/  @!P4 IADD3 R8, P0, PT, R30, 0x580, RZ ;  /* 0x000005801e08c810 */ /* 0x000fea0007f1e0ff */
[----:B------:R-:W-:Y:S06]  /*4390*/  @!P4 IMAD.X R2, RZ, RZ, R31, P0 ;  /* 0x000000ffff02c224 */ /* 0x000fec00000e061f */
[----:B------:R1:W-:Y:S01]  /*43a0*/  @!UP0 UTMALDG.3D [UR32], [UR14], desc[UR10] ;  /* 0x00000a200e0085b4 */ /* 0x0003e20008011000 */
[----:B------:R1:W-:Y:S01]  /*43b0*/  @!P4 SYNCS.ARRIVE.TRANS64.RED.A0TR RZ, [UR7+0x60], R0 ;  /* 0x00006000ffffc9a7 */ /* 0x0003e20008300407 */
[----:B------:R-:W-:Y:S01]  /*43c0*/  SYNCS.ARRIVE.TRANS64.RED.A1T0 RZ, [UR8], RZ ;  /* 0x000000ffffff79a7 */ /* 0x000fe20008100408 */
[----:B------:R-:W2:Y:S02]  /*43d0*/  SYNCS.PHASECHK.TRANS64.TRYWAIT P2, [UR7+0x88], R22 ;  /* 0x00008816ff0075a7 */ /* 0x000ea40008041107 */
[----:B-12---:R-:W-:Y:S05]  /*43e0*/  @!P2 BRA `(.L_x_77) ;  /* 0x00000060000ca947 */ /* 0x006fea0003800000 */
.L_x_249:
[----:B------:R-:W-:Y:S01]  /*43f0*/  @!P4 R2UR UR8, R2 ;  /* 0x000000000208c2ca */ /* 0x000fe200000e0000 */
[----:B------:R-:W-:Y:S01]  /*4400*/  VOTEU.ALL UP0, P4 ;  /* 0x0000000000ff7886 */ /* 0x000fe20002000000 */
[----:B------:R-:W-:Y:S01]  /*4410*/  @!P4 R2UR UR9, R8 ;  /* 0x000000000809c2ca */ /* 0x000fe200000e0000 */
[----:B-1----:R-:W-:Y:S01]  /*4420*/  @!P4 IMAD.MOV.U32 R0, RZ, RZ, 0x2000 ;  /* 0x00002000ff00c424 */ /* 0x002fe200078e00ff */
[----:B------:R-:W-:Y:S01]  /*4430*/  UMOV UR10, 0x0 ;  /* 0x00000000000a7882 */ /* 0x000fe20000000000 */
[----:B------:R-:W-:Y:S01]  /*4440*/  UMOV UR11, 0x10000000 ;  /* 0x10000000000b7882 */ /* 0x000fe20000000000 */
[----:B------:R-:W-:Y:S02]  /*4450*/  @!UP0 UIADD3 UR26, UPT, UPT, UR34, 0x20, URZ ;  /* 0x00000020221a8890 */ /* 0x000fe4000fffe0ff */
[----:B------:R-:W-:Y:S01]  /*4460*/  @!UP0 UIADD3 UR24, UPT, UPT, UR7, 0x2200, URZ ;  /* 0x0000220007188890 */ /* 0x000fe2000fffe0ff */
[----:B------:R-:W-:Y:S01]  /*4470*/  VOTEU.ALL UP0, P4 ;  /* 0x0000000000ff7886 */ /* 0x000fe20002000000 */
[----:B------:R-:W-:Y:S01]  /*4480*/  UMOV UR27, UR35 ;  /* 0x00000023001b7c82 */ /* 0x000fe20008000000 */
[----:B------:R-:W-:Y:S02]  /*4490*/  UMOV UR28, UR36 ;  /* 0x00000024001c7c82 */ /* 0x000fe40008000000 */
        /* <DEDUP_REMOVED lines=12> */
.L_x_251:
[----:B------:R-:W2:Y:S01]  /*4560*/  LDC.64 R12, c[0x0][0xb18] ;  /* 0x0002c600ff0c7b82 */ /* 0x000ea20000000a00 */
[----:B------:R-:W-:Y:S01]  /*4570*/  @!P4 R2UR UR8, R2 ;  /* 0x000000000208c2ca */ /* 0x000fe200000e0000 */
[----:B------:R-:W-:Y:S01]  /*4580*/  VOTEU.ALL UP0, P4 ;  /* 0x0000000000ff7886 */ /* 0x000fe20002000000 */
[----:B------:R-:W-:Y:S01]  /*4590*/  @!P4 R2UR UR9, R8 ;  /* 0x000000000809c2ca */ /* 0x000fe200000e0000 */
[----:B-1----:R-:W-:Y:S01]  /*45a0*/  @!P4 IMAD.MOV.U32 R0, RZ, RZ, 0x2000 ;  /* 0x00002000ff00c424 */ /* 0x002fe200078e00ff */
[----:B------:R-:W-:Y:S03]  /*45b0*/  UMOV UR10, 0x0 ;  /* 0x00000000000a7882 */ /* 0x000fe60000000000 */
[----:B------:R-:W1:Y:S01]  /*45c0*/  @!P1 LDC R2, c[0x0][0xb0c] ;  /* 0x0002c300ff029b82 */ /* 0x000e620000000800 */
[----:B------:R-:W-:Y:S01]  /*45d0*/  @!UP0 UIADD3 UR18, UPT, UPT, UR34, 0x40, URZ ;  /* 0x0000004022128890 */ /* 0x000fe2000fffe0ff */
[----:B------:R-:W-:Y:S01]  /*45e0*/  @P3 SHF.R.U32.HI R26, RZ, 0x10, R17 ;  /* 0x00000010ff1a3819 */ /* 0x000fe20000011611 */
[----:B------:R-:W-:Y:S01]  /*45f0*/  @!UP0 UIADD3 UR16, UPT, UPT, UR7, 0x4200, URZ ;  /* 0x0000420007108890 */ /* 0x000fe2000fffe0ff */
[----:B------:R-:W-:Y:S01]  /*4600*/  VIADD R28, R28, 0x1 ;  /* 0x000000011c1c7836 */ /* 0x000fe20000000000 */
[----:B------:R-:W-:Y:S01]  /*4610*/  VOTEU.ALL UP0, P4 ;  /* 0x0000000000ff7886 */ /* 0x000fe20002000000 */
[----:B------:R-:W-:Y:S01]  /*4620*/  UMOV UR11, 0x10000000 ;  /* 0x10000000000b7882 */ /* 0x000fe20000000000 */
[----:B------:R-:W-:Y:S01]  /*4630*/  UMOV UR19, UR35 ;  /* 0x0000002300137c82 */ /* 0x000fe20008000000 */
[----:B------:R-:W-:Y:S01]  /*4640*/  IMAD.U32 R9, RZ, RZ, UR8 ;  /* 0x00000008ff097e24 */ /* 0x000fe2000f8e00ff */
[----:B------:R-:W-:Y:S01]  /*4650*/  UMOV UR20, UR36 ;  /* 0x0000002400147c82 */ /* 0x000fe20008000000 */
[----:B------:R-:W-:Y:S01]  /*4660*/  IMAD.U32 R8, RZ, RZ, UR9 ;  /* 0x00000009ff087e24 */ /* 0x000fe2000f8e00ff */
[----:B------:R-:W-:Y:S02]  /*4670*/  UPRMT UR8, UR37, 0x654, UR17 ;  /* 0x0000065425087896 */ /* 0x000fe40008000011 */
[----:B------:R-:W-:Y:S02]  /*4680*/  @!P4 R2UR UR15, R9 ;  /* 0x00000000090fc2ca */ /* 0x000fe400000e0000 */
[----:B------:R-:W-:Y:S02]  /*4690*/  @!P4 R2UR UR14, R8 ;  /* 0x00000000080ec2ca */ /* 0x000fe400000e0000 */
[----:B------:R-:W3:Y:S11]  /*46a0*/  LDC.64 R8, c[0x0][0xb10] ;  /* 0x0002c400ff087b82 */ /* 0x000ef60000000a00 */
[----:B------:R1:W-:Y:S01]  /*46b0*/  @!UP0 UTMALDG.3D [UR16], [UR14], desc[UR10] ;  /* 0x00000a100e0085b4 */ /* 0x0003e20008011000 */
[----:B------:R5:W-:Y:S01]  /*46c0*/  @!P4 SYNCS.ARRIVE.TRANS64.RED.A0TR RZ, [UR7+0x70], R0 ;  /* 0x00007000ffffc9a7 */ /* 0x000be20008300407 */
[C---:B---3--:R-:W-:Y:S01]  /*46d0*/  @!P1 IMAD.HI.U32 R8, R11.reuse, R8, RZ ;  /* 0x000000080b089227 */ /* 0x048fe200078e00ff */
[----:B--2---:R-:W-:Y:S02]  /*46e0*/  @!P1 ISETP.NE.AND P0, PT, R12, 0x1, PT ;  /* 0x000000010c00980c */ /* 0x004fe40003f05270 */
[----:B-1----:R-:W-:Y:S01]  /*46f0*/  @!P1 ISETP.NE.AND P2, PT, R2, 0x1, PT ;  /* 0x000000010200980c */ /* 0x002fe20003f45270 */
[----:B------:R-:W-:Y:S01]  /*4700*/  SYNCS.ARRIVE.TRANS64.RED.A1T0 RZ, [UR8], RZ ;  /* 0x000000ffffff79a7 */ /* 0x000fe20008100408 */
[C---:B------:R-:W-:Y:S01]  /*4710*/  @!P1 IMAD.HI.U32 R13, R10.reuse, R13, RZ ;  /* 0x0000000d0a0d9227 */ /* 0x040fe200078e00ff */
[----:B------:R-:W-:Y:S04]  /*4720*/  @!P1 SHF.R.U32.HI R8, RZ, R9, R8 ;  /* 0x00000009ff089219 */ /* 0x000fe80000011608 */
[----:B------:R-:W-:Y:S01]  /*4730*/  @!P1 SEL R8, R11, R8, !P2 ;  /* 0x000000080b089207 */ /* 0x000fe20005000000 */
[----:B------:R-:W1:Y:S01]  /*4740*/  SYNCS.PHASECHK.TRANS64.TRYWAIT P5, [UR7+0x98], R22 ;  /* 0x00009816ff0075a7 */ /* 0x000e6200080a1107 */
[----:B-----5:R-:W2:Y:S02]  /*4750*/  @!P1 LDC R0, c[0x0][0xb20] ;  /* 0x0002c800ff009b82 */ /* 0x020ea40000000800 */
[----:B--2---:R-:W-:Y:S04]  /*4760*/  @!P1 SHF.R.U32.HI R0, RZ, R0, R13 ;  /* 0x00000000ff009219 */ /* 0x004fe8000001160d */
[----:B------:R-:W-:Y:S05]  /*4770*/  @!P1 SEL R9, R10, R0, !P0 ;  /* 0x000000000a099207 */ /* 0x000fea0004000000 */
[----:B------:R-:W-:Y:S02]  /*4780*/  @!P1 IMAD.IADD R0, R9, 0x1, -R8 ;  /* 0x0000000109009824 */ /* 0x000fe400078e0a08 */
[----:B------:R-:W-:Y:S02]  /*4790*/  @!P1 IMAD.IADD R8, R8, 0x1, -R9 ;  /* 0x0000000108089824 */ /* 0x000fe400078e0a09 */
[----:B------:R-:W-:Y:S02]  /*47a0*/  @!P1 IMAD R11, R0, R2, R11 ;  /* 0x00000002000b9224 */ /* 0x000fe400078e020b */
[----:B------:R-:W-:Y:S01]  /*47b0*/  @!P1 IMAD R10, R8, R12, R10 ;  /* 0x0000000c080a9224 */ /* 0x000fe200078e020a */
[----:B-1----:R-:W-:Y:S06]  /*47c0*/  @!P5 BRA `(.L_x_79) ;  /* 0x0000005c0044d947 */ /* 0x002fec0003800000 */
.L_x_253:
[----:B------:R-:W-:Y:S01]  /*47d0*/  @!P4 IADD3 R2, P0, PT, R30, 0x580, RZ ;  /* 0x000005801e02c810 */ /* 0x000fe20007f1e0ff */
[----:B------:R-:W-:Y:S01]  /*47e0*/  VOTEU.ALL UP0, P4 ;  /* 0x0000000000ff7886 */ /* 0x000fe20002000000 */
[----:B------:R-:W-:Y:S01]  /*47f0*/  UMOV UR18, 0x0 ;  /* 0x0000000000127882 */ /* 0x000fe20000000000 */
[----:B------:R-:W-:Y:S01]  /*4800*/  UMOV UR19, 0x10000000 ;  /* 0x1000000000137882 */ /* 0x000fe20000000000 */
[----:B------:R-:W-:Y:S01]  /*4810*/  @!P4 R2UR UR9, R2 ;  /* 0x000000000209c2ca */ /* 0x000fe200000e0000 */
[----:B-1----:R-:W-:Y:S01]  /*4820*/  @!P4 IMAD.X R0, RZ, RZ, R31, P0 ;  /* 0x000000ffff00c224 */ /* 0x002fe200000e061f */
[----:B------:R-:W-:Y:S01]  /*4830*/  @!UP0 UIADD3 UR10, UPT, UPT, UR34, 0x60, URZ ;  /* 0x00000060220a8890 */ /* 0x000fe2000fffe0ff */
[----:B------:R-:W-:Y:S01]  /*4840*/  ISETP.NE.AND P0, PT, R28, 0x2, PT ;  /* 0x000000021c00780c */ /* 0x000fe20003f05270 */
[----:B------:R-:W-:Y:S01]  /*4850*/  UMOV UR11, UR35 ;  /* 0x00000023000b7c82 */ /* 0x000fe20008000000 */
[----:B------:R-:W-:Y:S01]  /*4860*/  UMOV UR12, UR36 ;  /* 0x00000024000c7c82 */ /* 0x000fe20008000000 */
[----:B------:R-:W-:Y:S01]  /*4870*/  @!P4 R2UR UR8, R0 ;  /* 0x000000000008c2ca */ /* 0x000fe200000e0000 */
[----:B------:R-:W-:Y:S01]  /*4880*/  IMAD.IADD R23, R10, 0x1, R83 ;  /* 0x000000010a177824 */ /* 0x000fe200078e0253 */
[----:B------:R-:W-:Y:S01]  /*4890*/  @P3 R2UR UR36, R26 ;  /* 0x000000001a2432ca */ /* 0x000fe200000e0000 */
[----:B------:R-:W-:Y:S01]  /*48a0*/  IMAD.IADD R22, R11, 0x1, R100 ;  /* 0x000000010b167824 */ /* 0x000fe200078e0264 */
[----:B------:R-:W-:Y:S02]  /*48b0*/  SEL R0, RZ, 0x1, P0 ;  /* 0x00000001ff007807 */ /* 0x000fe40000000000 */
[----:B------:R-:W-:Y:S01]  /*48c0*/  LOP3.LUT R29, R29, 0x1, RZ, 0x3c, !PT ;  /* 0x000000011d1d7812 */ /* 0x000fe200078e3cff */
[----:B------:R-:W-:Y:S01]  /*48d0*/  IMAD.U32 R8, RZ, RZ, UR9 ;  /* 0x00000009ff087e24 */ /* 0x000fe2000f8e00ff */
[----:B------:R-:W-:Y:S01]  /*48e0*/  @!UP0 UIADD3 UR9, UPT, UPT, UR7, 0x78, URZ ;  /* 0x0000007807098890 */ /* 0x000fe2000fffe0ff */
[----:B------:R-:W-:Y:S02]  /*48f0*/  LOP3.LUT R27, R27, R0, RZ, 0x3c, !PT ;  /* 0x000000001b1b7212 */ /* 0x000fe400078e3cff */
[----:B------:R-:W-:Y:S02]  /*4900*/  SEL R28, R28, RZ, P0 ;  /* 0x000000ff1c1c7207 */ /* 0x000fe40000000000 */
[----:B------:R-:W-:Y:S01]  /*4910*/  IMAD.U32 R9, RZ, RZ, UR8 ;  /* 0x00000008ff097e24 */ /* 0x000fe2000f8e00ff */
[----:B------:R-:W-:Y:S01]  /*4920*/  @!P4 R2UR UR14, R8 ;  /* 0x00000000080ec2ca */ /* 0x000fe200000e0000 */
[----:B------:R-:W-:Y:S01]  /*4930*/  @!UP0 UIADD3 UR8, UPT, UPT, UR7, 0x6200, URZ ;  /* 0x0000620007088890 */ /* 0x000fe2000fffe0ff */
[----:B------:R-:W-:Y:S02]  /*4940*/  VOTEU.ALL UP0, P4 ;  /* 0x0000000000ff7886 */ /* 0x000fe40002000000 */
[----:B------:R-:W-:Y:S11]  /*4950*/  @!P4 R2UR UR15, R9 ;  /* 0x00000000090fc2ca */ /* 0x000ff600000e0000 */
[----:B------:R-:W-:Y:S02]  /*4960*/  @!UPT UIADD3 URZ, UPT, UPT, URZ, URZ, URZ ;  /* 0x000000fffffff290 */ /* 0x000fe4000fffe0ff */
[----:B------:R2:W-:Y:S01]  /*4970*/  @!UP0 UTMALDG.3D [UR8], [UR14], desc[UR18] ;  /* 0x000012080e0085b4 */ /* 0x0005e20008011000 */
[----:B------:R2:W-:Y:S01]  /*4980*/  @!P4 SYNCS.ARRIVE.TRANS64.RED.A0TR RZ, [UR7+0x78], R25 ;  /* 0x00007819ffffc9a7 */ /* 0x0005e20008300407 */
[----:B------:R-:W-:Y:S01]  /*4990*/  UPLOP3.LUT UP0, UPT, UPT, UPT, UPT, 0x80, 0x8 ;  /* 0x000000000008789c */ /* 0x000fe20003f0f070 */
[----:B------:R-:W-:Y:S01]  /*49a0*/  SYNCS.ARRIVE.TRANS64.RED.A1T0 RZ, [UR13], RZ ;  /* 0x000000ffffff79a7 */ /* 0x000fe2000810040d */
[----:B------:R-:W-:Y:S09]  /*49b0*/  @P3 BRA `(.L_x_80) ;  /* 0xfffffff000a03947 */ /* 0x000ff2000383ffff */
[----:B------:R-:W-:-:S04]  /*49c0*/  SHF.L.U32 R2, R29, 0x1f, RZ ;  /* 0x0000001f1d027819 */ /* 0x000fc800000006ff */
[----:B------:R-:W1:Y:S02]  /*49d0*/  SYNCS.PHASECHK.TRANS64.TRYWAIT P0, [UR7+0x80], R2 ;  /* 0x00008002ff0075a7 */ /* 0x000e640008001107 */
[----:B-1----:R-:W-:Y:S05]  /*49e0*/  @!P0 BRA `(.L_x_81) ;  /* 0x0000005800d48947 */ /* 0x002fea0003800000 */
.L_x_255:
[----:B------:R-:W3:Y:S02]  /*49f0*/  SYNCS.PHASECHK.TRANS64.TRYWAIT P0, [UR7+0x88], R2 ;  /* 0x00008802ff0075a7 */ /* 0x000ee40008001107 */
[----:B---3--:R-:W-:Y:S05]  /*4a00*/  @!P0 BRA `(.L_x_82) ;  /* 0x0000005800e48947 */ /* 0x008fea0003800000 */
.L_x_257:
[----:B------:R-:W3:Y:S02]  /*4a10*/  SYNCS.PHASECHK.TRANS64.TRYWAIT P0, [UR7+0x90], R2 ;  /* 0x00009002ff0075a7 */ /* 0x000ee40008001107 */
[----:B---3--:R-:W-:Y:S05]  /*4a20*/  @!P0 BRA `(.L_x_83) ;  /* 0x0000005800f48947 */ /* 0x008fea0003800000 */
.L_x_259:
[----:B-1----:R-:W-:-:S07]  /*4a30*/  MOV R0, UR7 ;  /* 0x0000000700007c02 */ /* 0x002fce0008000f00 */
.L_x_84:
[----:B-1----:R-:W-:-:S04]  /*4a40*/  SHF.L.U32 R2, R29, 0x1f, RZ ;  /* 0x0000001f1d027819 */ /* 0x002fc800000006ff */
[----:B------:R1:W3:Y:S03]  /*4a50*/  SYNCS.PHASECHK.TRANS64.TRYWAIT P0, [R0+URZ+0x98], R2 ;  /* 0x00009802000075a7 */ /* 0x0002e600080011ff */
[----:B---3--:R-:W-:Y:S05]  /*4a60*/  @!P0 NANOSLEEP.SYNCS 0x989680 ;  /* 0x009896800000895d */ /* 0x008fea0003900000 */
[----:B------:R-:W3:Y:S02]  /*4a70*/  @!P0 SYNCS.PHASECHK.TRANS64 P0, [R0+URZ+0x98], R2 ;  /* 0x00009802000085a7 */ /* 0x000ee400080010ff */
[----:B--23--:R-:W-:Y:S05]  /*4a80*/  @P0 EXIT ;  /* 0x000000000000094d */ /* 0x00cfea0003800000 */
[----:B------:R-:W-:Y:S05]  /*4a90*/  BRA `(.L_x_84) ;  /* 0xfffffffc00e87947 */ /* 0x000fea000383ffff */
.L_x_69:
[----:B------:R-:W-:-:S06]  /*4aa0*/  UISETP.GE.AND UP0, UPT, UR8, 0x4, UPT ;  /* 0x000000040800788c */ /* 0x000fcc000bf06270 */
[----:B------:R-:W-:-:S13]  /*4ab0*/  PLOP3.LUT P0, PT, PT, PT, UP0, 0x80, 0x8 ;  /* 0x000000000008781c */ /* 0x000fda0003f0f008 */
[----:B------:R-:W-:Y:S05]  /*4ac0*/  @!P0 EXIT ;  /* 0x000000000000894d */ /* 0x000fea0003800000 */
[----:B------:R-:W-:Y:S01]  /*4ad0*/  BAR.SYNC.DEFER_BLOCKING 0x6, 0xa0 ;  /* 0x0182800000007b1d */ /* 0x000fe20000010000 */
[C---:B------:R-:W-:Y:S01]  /*4ae0*/  IMAD.SHL.U32 R2, R121.reuse, 0x20, RZ ;  /* 0x0000002079027824 */ /* 0x040fe200078e00ff */
[C---:B------:R-:W-:Y:S01]  /*4af0*/  LOP3.LUT R123, R121.reuse, 0x60, RZ, 0xc0, !PT ;  /* 0x00000060797b7812 */ /* 0x040fe200078ec0ff */
[C---:B------:R-:W-:Y:S01]  /*4b00*/  IMAD.SHL.U32 R120, R121.reuse, 0x4, RZ ;  /* 0x0000000479787824 */ /* 0x040fe200078e00ff */
[C---:B------:R-:W-:Y:S01]  /*4b10*/  LOP3.LUT R122, R121.reuse, 0x2, RZ, 0xc0, !PT ;  /* 0x00000002797a7812 */ /* 0x040fe200078ec0ff */
[----:B------:R-:W-:Y:S01]  /*4b20*/  IMAD.U32 R41, R121, 0x10000, RZ ;  /* 0x0001000079297824 */ /* 0x000fe200078e00ff */
[----:B------:R-:W-:Y:S02]  /*4b30*/  UMOV UR41, 0x400 ;  /* 0x0000040000297882 */ /* 0x000fe40000000000 */
[----:B------:R-:W1:Y:S01]  /*4b40*/  LDC R108, c[0x0][0x370] ;  /* 0x0000dc00ff6c7b82 */ /* 0x000e620000000800 */
[----:B------:R-:W-:Y:S01]  /*4b50*/  ULEA UR41, UR37, UR41, 0x18 ;  /* 0x0000002925297291 */ /* 0x000fe2000f8ec0ff */
[----:B------:R-:W-:Y:S01]  /*4b60*/  LOP3.LUT R3, R2, 0xc0, RZ, 0xc0, !PT ;  /* 0x000000c002037812 */ /* 0x000fe200078ec0ff */
[----:B------:R-:W-:Y:S01]  /*4b70*/  IMAD.MOV.U32 R40, RZ, RZ, RZ ;  /* 0x000000ffff287224 */ /* 0x000fe200078e00ff */
[----:B------:R-:W-:Y:S01]  /*4b80*/  LOP3.LUT R41, R41, 0x600000, RZ, 0xc0, !PT ;  /* 0x0060000029297812 */ /* 0x000fe200078ec0ff */
[----:B------:R-:W-:Y:S01]  /*4b90*/  UIADD3 UR40, UPT, UPT, UR41, 0x200, URZ ;  /* 0x0000020029287890 */ /* 0x000fe2000fffe0ff */
[----:B------:R-:W-:Y:S01]  /*4ba0*/  LOP3.LUT R120, R3, 0x18, R120, 0xf8, !PT ;  /* 0x0000001803787812 */ /* 0x000fe200078ef878 */
[----:B------:R-:W-:Y:S01]  /*4bb0*/  IMAD.MOV.U32 R118, RZ, RZ, RZ ;  /* 0x000000ffff767224 */ /* 0x000fe200078e00ff */
[----:B------:R-:W2:Y:S01]  /*4bc0*/  LDC R107, c[0x0][0x374] ;  /* 0x0000dd00ff6b7b82 */ /* 0x000ea20000000800 */
[----:B------:R-:W-:Y:S01]  /*4bd0*/  LOP3.LUT R121, R121, 0x4, RZ, 0xc0, !PT ;  /* 0x0000000479797812 */ /* 0x000fe200078ec0ff */
[----:B------:R-:W-:Y:S01]  /*4be0*/  IMAD.MOV.U32 R106, RZ, RZ, RZ ;  /* 0x000000ffff6a7224 */ /* 0x000fe200078e00ff */
[----:B------:R-:W-:-:S02]  /*4bf0*/  LOP3.LUT R120, R120, 0xf20, R2, 0xf8, !PT ;  /* 0x00000f2078787812 */ /* 0x000fc400078ef802 */
[----:B------:R-:W-:Y:S02]  /*4c00*/  CS2R R116, SRZ ;  /* 0x0000000000747805 */ /* 0x000fe4000001ff00 */
[----:B------:R-:W-:Y:S01]  /*4c10*/  IADD3 R119, PT, PT, -R121, 0x2, RZ ;  /* 0x0000000279777810 */ /* 0x000fe20007ffe1ff */
[----:B------:R-:W4:Y:S01]  /*4c20*/  LDCU.64 UR46, c[0x0][0x348] ;  /* 0x00006900ff2e77ac */ /* 0x000f220008000a00 */
[----:B------:R-:W-:Y:S01]  /*4c30*/  LEA R120, R120, UR40, 0x1 ;  /* 0x0000002878787c11 */ /* 0x000fe2000f8e08ff */
[----:B------:R-:W3:Y:S01]  /*4c40*/  LDS R0, [UR41+0x160] ;  /* 0x00016029ff007984 */ /* 0x000ee20008000800 */
[----:B------:R-:W-:Y:S01]  /*4c50*/  UMOV UR44, 0x1 ;  /* 0x00000001002c7882 */ /* 0x000fe20000000000 */
[----:B------:R-:W-:Y:S01]  /*4c60*/  UMOV UR43, URZ ;  /* 0x000000ff002b7c82 */ /* 0x000fe20008000000 */
[----:B------:R-:W-:Y:S01]  /*4c70*/  UMOV UR42, URZ ;  /* 0x000000ff002a7c82 */ /* 0x000fe20008000000 */
[----:B-1234-:R-:W-:-:S07]  /*4c80*/  IMAD.IADD R41, R0, 0x1, R41 ;  /* 0x0000000100297824 */ /* 0x01efce00078e0229 */
.L_x_208:
[C---:B------:R-:W-:Y:S02]  /*4c90*/  LEA R0, R106.reuse, UR41, 0x3 ;  /* 0x000000296a007c11 */ /* 0x040fe4000f8e18ff */
[----:B------:R-:W-:Y:S02]  /*4ca0*/  SHF.L.U32 R2, R117, 0x1f, RZ ;  /* 0x0000001f75027819 */ /* 0x000fe400000006ff */
[----:B------:R-:W-:Y:S02]  /*4cb0*/  LEA R8, R106, UR41, 0x4 ;  /* 0x000000296a087c11 */ /* 0x000fe4000f8e20ff */
[----:B------:R-:W1:Y:S02]  /*4cc0*/  SYNCS.PHASECHK.TRANS64.TRYWAIT P0, [R0+URZ+0xb0], R2 ;  /* 0x0000b002000075a7 */ /* 0x000e6400080011ff */
[----:B-1----:R-:W-:Y:S05]  /*4cd0*/  @!P0 BRA `(.L_x_85) ;  /* 0x0000005800608947 */ /* 0x002fea0003800000 */
.L_x_260:
[----:B------:R-:W2:Y:S01]  /*4ce0*/  LDS.128 R8, [R8+0x140] ;  /* 0x0001400008087984 */ /* 0x000ea20000000c00 */
[----:B------:R-:W-:Y:S01]  /*4cf0*/  ISETP.GE.AND P0, PT, R36, 0x1, PT ;  /* 0x000000012400780c */ /* 0x000fe20003f06270 */
        /* <DEDUP_REMOVED lines=9> */
[----:B--2---:R-:W-:-:S04]  /*4d90*/  LOP3.LUT P3, RZ, R10, 0x1, RZ, 0xc0, !PT ;  /* 0x000000010aff7812 */ /* 0x004fc8000786c0ff */
[----:B------:R-:W-:-:S09]  /*4da0*/  P2R R126, PR, RZ, 0x8 ;  /* 0x00000008ff7e7803 */ /* 0x000fd20000000000 */
[----:B------:R-:W-:Y:S02]  /*4db0*/  @P3 MOV R114, R8 ;  /* 0x0000000800723202 */ /* 0x000fe40000000f00 */
[----:B------:R-:W-:Y:S01]  /*4dc0*/  @P3 LOP3.LUT R113, R9, 0xffff, RZ, 0xc0, !PT ;  /* 0x0000ffff09713812 */ /* 0x000fe200078ec0ff */
[----:B-1----:R-:W-:Y:S06]  /*4dd0*/  @!P0 BRA `(.L_x_86) ;  /* 0x0000000000b88947 */ /* 0x002fec0003800000 */
[----:B------:R-:W1:Y:S01]  /*4de0*/  LDC.64 R4, c[0x0][0xb18] ;  /* 0x0002c600ff047b82 */ /* 0x000e620000000a00 */
[----:B------:R-:W-:-:S07]  /*4df0*/  ISETP.NE.AND P0, PT, R36, 0x1, PT ;  /* 0x000000012400780c */ /* 0x000fce0003f05270 */
[----:B------:R-:W2:Y:S08]  /*4e00*/  LDC.64 R6, c[0x0][0xb10] ;  /* 0x0002c400ff067b82 */ /* 0x000eb00000000a00 */
[----:B------:R-:W3:Y:S08]  /*4e10*/  LDC R0, c[0x0][0xb20] ;  /* 0x0002c800ff007b82 */ /* 0x000ef00000000800 */
[----:B------:R-:W4:Y:S01]  /*4e20*/  LDC R12, c[0x0][0xb0c] ;  /* 0x0002c300ff0c7b82 */ /* 0x000f220000000800 */
[----:B-1----:R-:W-:Y:S01]  /*4e30*/  IMAD.HI.U32 R14, R107, R5, RZ ;  /* 0x000000056b0e7227 */ /* 0x002fe200078e00ff */
[----:B------:R-:W-:-:S03]  /*4e40*/  ISETP.NE.AND P1, PT, R4, 0x1, PT ;  /* 0x000000010400780c */ /* 0x000fc60003f25270 */
[----:B------:R-:W-:-:S03]  /*4e50*/  IMAD.HI.U32 R5, R113, R5, RZ ;  /* 0x0000000571057227 */ /* 0x000fc600078e00ff */
[----:B------:R-:W1:Y:S01]  /*4e60*/  LDC.64 R2, c[0x0][0xb28] ;  /* 0x0002ca00ff027b82 */ /* 0x000e620000000a00 */
[----:B--2---:R-:W-:-:S04]  /*4e70*/  IMAD.HI.U32 R15, R108, R6, RZ ;  /* 0x000000066c0f7227 */ /* 0x004fc800078e00ff */
[----:B------:R-:W-:Y:S01]  /*4e80*/  IMAD.HI.U32 R16, R114, R6, RZ ;  /* 0x0000000672107227 */ /* 0x000fe200078e00ff */
[-C--:B------:R-:W-:Y:S02]  /*4e90*/  SHF.R.U32.HI R15, RZ, R7.reuse, R15 ;  /* 0x00000007ff0f7219 */ /* 0x080fe4000001160f */
        /* <DEDUP_REMOVED lines=8> */
[----:B-1----:R-:W-:-:S04]  /*4f20*/  IMAD.HI.U32 R13, R14, R2, RZ ;  /* 0x000000020e0d7227 */ /* 0x002fc800078e00ff */
        /* <DEDUP_REMOVED lines=25> */
.L_x_86:
[----:B------:R-:W1:Y:S02]  /*50c0*/  LDCU UR4, c[0x0][0xb30] ;  /* 0x00016600ff0477ac */ /* 0x000e640008000800 */
[----:B-1----:R-:W-:-:S09]  /*50d0*/  UISETP.NE.AND UP0, UPT, UR4, 0x1, UPT ;  /* 0x000000010400788c */ /* 0x002fd2000bf05270 */
[----:B------:R-:W-:Y:S05]  /*50e0*/  BRA.U UP0, `(.L_x_87) ;  /* 0x0000000100407547 */ /* 0x000fea000b800000 */
[----:B------:R-:W1:Y:S08]  /*50f0*/  LDC.64 R4, c[0x0][0xb10] ;  /* 0x0002c400ff047b82 */ /* 0x000e700000000a00 */
[----:B------:R-:W2:Y:S08]  /*5100*/  LDC.64 R2, c[0x0][0xb18] ;  /* 0x0002c600ff027b82 */ /* 0x000eb00000000a00 */
[----:B------:R-:W3:Y:S08]  /*5110*/  LDC R0, c[0x0][0xb20] ;  /* 0x0002c800ff007b82 */ /* 0x000ef00000000800 */
[----:B------:R-:W4:Y:S01]  /*5120*/  LDC R6, c[0x0][0xb0c] ;  /* 0x0002c300ff067b82 */ /* 0x000f220000000800 */
[----:B-1----:R-:W-:-:S05]  /*5130*/  IMAD.HI.U32 R4, R114, R4, RZ ;  /* 0x0000000472047227 */ /* 0x002fca00078e00ff */
[----:B------:R-:W-:Y:S01]  /*5140*/  SHF.R.U32.HI R4, RZ, R5, R4 ;  /* 0x00000005ff047219 */ /* 0x000fe20000011604 */
[----:B--2---:R-:W-:Y:S01]  /*5150*/  IMAD.HI.U32 R3, R113, R3, RZ ;  /* 0x0000000371037227 */ /* 0x004fe200078e00ff */
[----:B------:R-:W-:-:S04]  /*5160*/  ISETP.NE.AND P0, PT, R2, 0x1, PT ;  /* 0x000000010200780c */ /* 0x000fc80003f05270 */
[----:B---3--:R-:W-:-:S04]  /*5170*/  SHF.R.U32.HI R0, RZ, R0, R3 ;  /* 0x00000000ff007219 */ /* 0x008fc80000011603 */
[----:B------:R-:W-:Y:S02]  /*5180*/  SEL R0, R113, R0, !P0 ;  /* 0x0000000071007207 */ /* 0x000fe40004000000 */
[----:B----4-:R-:W-:-:S04]  /*5190*/  ISETP.NE.AND P1, PT, R6, 0x1, PT ;  /* 0x000000010600780c */ /* 0x010fc80003f25270 */
[----:B------:R-:W-:-:S05]  /*51a0*/  SEL R4, R114, R4, !P1 ;  /* 0x0000000472047207 */ /* 0x000fca0004800000 */
[----:B------:R-:W-:Y:S02]  /*51b0*/  IMAD.IADD R3, R0, 0x1, -R4 ;  /* 0x0000000100037824 */ /* 0x000fe400078e0a04 */
[----:B------:R-:W-:Y:S02]  /*51c0*/  IMAD.IADD R0, R4, 0x1, -R0 ;  /* 0x0000000104007824 */ /* 0x000fe400078e0a00 */
[----:B------:R-:W-:Y:S02]  /*51d0*/  IMAD R114, R3, R6, R114 ;  /* 0x0000000603727224 */ /* 0x000fe400078e0272 */
[----:B------:R-:W-:Y:S02]  /*51e0*/  IMAD R113, R0, R2, R113 ;  /* 0x0000000200717224 */ /* 0x000fe400078e0271 */
.L_x_87:
[----:B------:R-:W-:Y:S01]  /*51f0*/  ULOP3.LUT UP0, URZ, UR40, 0x1b0, URZ, 0xc0, !UPT ;  /* 0x000001b028ff7892 */ /* 0x000fe2000f80c0ff */
[----:B------:R-:W-:Y:S02]  /*5200*/  IADD3 R106, PT, PT, R106, 0x1, RZ ;  /* 0x000000016a6a7810 */ /* 0x000fe40007ffe0ff */
[----:B------:R-:W-:-:S06]  /*5210*/  @P3 SHF.R.U32.HI R115, RZ, 0x10, R9 ;  /* 0x00000010ff733819 */ /* 0x000fcc0000011609 */
[----:B------:R-:W-:Y:S05]  /*5220*/  BRA.U !UP0, `(.L_x_88) ;  /* 0x00000001087c7547 */ /* 0x000fea000b800000 */
[----:B------:R-:W-:Y:S01]  /*5230*/  MOV R2, 0x0 ;  /* 0x0000000000027802 */ /* 0x000fe20000000f00 */
[----:B------:R-:W1:Y:S01]  /*5240*/  LDCU.64 UR8, c[0x4][0x80] ;  /* 0x01001000ff0877ac */ /* 0x000e620008000a00 */
[----:B------:R-:W-:Y:S02]  /*5250*/  HFMA2 R12, -RZ, RZ, 0, 5.9604644775390625e-08 ;  /* 0x00000001ff0c7431 */ /* 0x000fe400000001ff */
[----:B------:R-:W-:Y:S01]  /*5260*/  IMAD.MOV.U32 R8, RZ, RZ, 0x70 ;  /* 0x00000070ff087424 */ /* 0x000fe200078e00ff */
[----:B------:R2:W3:Y:S01]  /*5270*/  LDC.64 R14, c[0x4][R2] ;  /* 0x01000000020e7b82 */ /* 0x0004e20000000a00 */
[----:B------:R-:W4:Y:S01]  /*5280*/  LDCU.64 UR6, c[0x4][0x88] ;  /* 0x01001100ff0677ac */ /* 0x000f220008000a00 */
[----:B------:R-:W-:Y:S01]  /*5290*/  IMAD.MOV.U32 R13, RZ, RZ, RZ ;  /* 0x000000ffff0d7224 */ /* 0x000fe200078e00ff */
[----:B------:R-:W2:Y:S01]  /*52a0*/  LDCU.64 UR4, c[0x4][0x8] ;  /* 0x01000100ff0477ac */ /* 0x000ea20008000a00 */
[----:B-1----:R-:W-:Y:S01]  /*52b0*/  IMAD.U32 R4, RZ, RZ, UR8 ;  /* 0x00000008ff047e24 */ /* 0x002fe2000f8e00ff */
[----:B------:R-:W-:Y:S01]  /*52c0*/  MOV R5, UR9 ;  /* 0x0000000900057c02 */ /* 0x000fe20008000f00 */
[----:B----4-:R-:W-:Y:S01]  /*52d0*/  IMAD.U32 R6, RZ, RZ, UR6 ;  /* 0x00000006ff067e24 */ /* 0x010fe2000f8e00ff */
[----:B------:R-:W-:Y:S01]  /*52e0*/  MOV R7, UR7 ;  /* 0x0000000700077c02 */ /* 0x000fe20008000f00 */
[----:B--2---:R-:W-:Y:S01]  /*52f0*/  IMAD.U32 R10, RZ, RZ, UR4 ;  /* 0x00000004ff0a7e24 */ /* 0x004fe2000f8e00ff */
[----:B------:R-:W-:-:S02]  /*5300*/  MOV R11, UR5 ;  /* 0x00000005000b7c02 */ /* 0x000fc40008000f00 */
[----:B------:R-:W-:-:S07]  /*5310*/  LEPC R20, `(.L_x_89) ;  /* 0x000000001014794e */ /* 0x000fce0000000000 */
[----:B---3-5:R-:W-:Y:S05]  /*5320*/  CALL.ABS.NOINC R14 ;  /* 0x000000000e007343 */ /* 0x028fea0003c00000 */
.L_x_89:
[----:B------:R-:W1:Y:S01]  /*5330*/  LDC.64 R2, c[0x4][R2] ;  /* 0x0100000002027b82 */ /* 0x000e620000000a00 */
[----:B------:R-:W2:Y:S01]  /*5340*/  LDCU.64 UR8, c[0x4][0x80] ;  /* 0x01001000ff0877ac */ /* 0x000ea20008000a00 */
[----:B------:R-:W-:Y:S02]  /*5350*/  HFMA2 R12, -RZ, RZ, 0, 5.9604644775390625e-08 ;  /* 0x00000001ff0c7431 */ /* 0x000fe400000001ff */
[----:B------:R-:W-:Y:S01]  /*5360*/  IMAD.MOV.U32 R8, RZ, RZ, 0x70 ;  /* 0x00000070ff087424 */ /* 0x000fe200078e00ff */
[----:B------:R-:W3:Y:S01]  /*5370*/  LDCU.64 UR6, c[0x4][0x88] ;  /* 0x01001100ff0677ac */ /* 0x000ee20008000a00 */
[----:B------:R-:W-:Y:S01]  /*5380*/  IMAD.MOV.U32 R13, RZ, RZ, RZ ;  /* 0x000000ffff0d7224 */ /* 0x000fe200078e00ff */
[----:B------:R-:W4:Y:S01]  /*5390*/  LDCU.64 UR4, c[0x4][0x8] ;  /* 0x01000100ff0477ac */ /* 0x000f220008000a00 */
[----:B--2---:R-:W-:Y:S02]  /*53a0*/  MOV R4, UR8 ;  /* 0x0000000800047c02 */ /* 0x004fe40008000f00 */
[----:B------:R-:W-:Y:S01]  /*53b0*/  MOV R5, UR9 ;  /* 0x0000000900057c02 */ /* 0x000fe20008000f00 */
[----:B---3--:R-:W-:Y:S01]  /*53c0*/  IMAD.U32 R6, RZ, RZ, UR6 ;  /* 0x00000006ff067e24 */ /* 0x008fe2000f8e00ff */
[----:B------:R-:W-:Y:S01]  /*53d0*/  MOV R7, UR7 ;  /* 0x0000000700077c02 */ /* 0x000fe20008000f00 */
[----:B----4-:R-:W-:Y:S01]  /*53e0*/  IMAD.U32 R10, RZ, RZ, UR4 ;  /* 0x00000004ff0a7e24 */ /* 0x010fe2000f8e00ff */
[----:B------:R-:W-:-:S02]  /*53f0*/  MOV R11, UR5 ;  /* 0x00000005000b7c02 */ /* 0x000fc40008000f00 */
[----:B------:R-:W-:-:S07]  /*5400*/  LEPC R20, `(.L_x_88) ;  /* 0x000000001014794e */ /* 0x000fce0000000000 */
[----:B-1----:R-:W-:Y:S05]  /*5410*/  CALL.ABS.NOINC R2 ;  /* 0x0000000002007343 */ /* 0x002fea0003c00000 */
.L_x_88:
[----:B------:R-:W1:Y:S01]  /*5420*/  LDC.64 R2, c[0x0][0x890] ;  /* 0x00022400ff027b82 */ /* 0x000e620000000a00 */
[----:B------:R-:W-:-:S06]  /*5430*/  ULOP3.LUT UR4, UR44, 0x1, URZ, 0x3c, !UPT ;  /* 0x000000012c047892 */ /* 0x000fcc000f8e3cff */
[----:B------:R-:W-:Y:S01]  /*5440*/  IMAD.U32 R112, RZ, RZ, UR4 ;  /* 0x00000004ff707e24 */ /* 0x000fe2000f8e00ff */
[----:B-1----:R-:W-:-:S04]  /*5450*/  ISETP.NE.U32.AND P4, PT, R2, RZ, PT ;  /* 0x000000ff0200720c */ /* 0x002fc80003f85070 */
[----:B------:R-:W-:-:S13]  /*5460*/  ISETP.NE.AND.EX P4, PT, R3, RZ, PT, P4 ;  /* 0x000000ff0300720c */ /* 0x000fda0003f85340 */
[----:B------:R-:W-:Y:S05]  /*5470*/  @!P4 BRA `(.L_x_90) ;  /* 0x000000000034c947 */ /* 0x000fea0003800000 */
[----:B------:R-:W1:Y:S02]  /*5480*/  LDCU.64 UR4, c[0x0][0x888] ;  /* 0x00011100ff0477ac */ /* 0x000e640008000a00 */
[----:B-1----:R-:W-:-:S04]  /*5490*/  UISETP.NE.U32.AND UP0, UPT, UR4, URZ, UPT ;  /* 0x000000ff0400728c */ /* 0x002fc8000bf05070 */
[----:B------:R-:W-:-:S09]  /*54a0*/  UISETP.NE.AND.EX UP0, UPT, UR5, URZ, UPT, UP0 ;  /* 0x000000ff0500728c */ /* 0x000fd2000bf05300 */
[----:B------:R-:W-:Y:S05]  /*54b0*/  BRA.U !UP0, `(.L_x_91) ;  /* 0x0000000108187547 */ /* 0x000fea000b800000 */
[----:B------:R-:W1:Y:S01]  /*54c0*/  LDC.64 R4, c[0x0][0x888] ;  /* 0x00022200ff047b82 */ /* 0x000e620000000a00 */
[----:B------:R-:W-:-:S04]  /*54d0*/  IMAD R0, R2, UR36, RZ ;  /* 0x0000002402007c24 */ /* 0x000fc8000f8e02ff */
[----:B-1----:R-:W-:-:S05]  /*54e0*/  IMAD.WIDE R4, R0, 0x4, R4 ;  /* 0x0000000400047825 */ /* 0x002fca00078e0204 */
[----:B-----5:R1:W5:Y:S01]  /*54f0*/  LDG.E R63, desc[UR38][R4.64] ;  /* 0x00000026043f7981 */ /* 0x020362000c1e1900 */
[----:B------:R-:W-:Y:S01]  /*5500*/  MOV R101, 0x1 ;  /* 0x0000000100657802 */ /* 0x000fe20000000f00 */
[----:B------:R-:W-:Y:S06]  /*5510*/  BRA `(.L_x_90) ;  /* 0x00000000000c7947 */ /* 0x000fec0003800000 */
.L_x_91:
[----:B------:R-:W1:Y:S01]  /*5520*/  LDCU UR4, c[0x0][0x880] ;  /* 0x00011000ff0477ac */ /* 0x000e620008000800 */
[----:B------:R-:W-:Y:S01]  /*5530*/  HFMA2 R101, -RZ, RZ, 0, 5.9604644775390625e-08 ;  /* 0x00000001ff657431 */ /* 0x000fe200000001ff */
[----:B-1---5:R-:W-:Y:S02]  /*5540*/  MOV R63, UR4 ;  /* 0x00000004003f7c02 */ /* 0x022fe40008000f00 */
.L_x_90:
[----:B-1----:R-:W1:Y:S02]  /*5550*/  LDC.64 R4, c[0x0][0x8b0] ;  /* 0x00022c00ff047b82 */ /* 0x002e640000000a00 */
        /* <DEDUP_REMOVED lines=11> */
[----:B------:R-:W-:Y:S05]  /*5610*/  BRA `(.L_x_92) ;  /* 0x0000000000087947 */ /* 0x000fea0003800000 */
.L_x_93:
[----:B------:R-:W1:Y:S02]  /*5620*/  LDCU UR4, c[0x0][0x8a0] ;  /* 0x00011400ff0477ac */ /* 0x000e640008000800 */
[----:B-1---5:R-:W-:Y:S02]  /*5630*/  MOV R42, UR4 ;  /* 0x00000004002a7c02 */ /* 0x022fe40008000f00 */
.L_x_92:
[----:B------:R-:W-:Y:S01]  /*5640*/  UISETP.NE.AND UP0, UPT, UR45, URZ, UPT ;  /* 0x000000ff2d00728c */ /* 0x000fe2000bf05270 */
[----:B------:R-:W-:-:S04]  /*5650*/  PLOP3.LUT P0, PT, PT, PT, PT, 0x8, 0x80 ;  /* 0x000000000080781c */ /* 0x000fc80003f0e170 */
[----:B------:R-:W-:-:S04]  /*5660*/  P2R R127, PR, RZ, 0x1 ;  /* 0x00000001ff7f7803 */ /* 0x000fc80000000000 */
[----:B------:R-:W-:Y:S05]  /*5670*/  BRA.U !UP0, `(.L_x_94) ;  /* 0x00000001083c7547 */ /* 0x000fea000b800000 */
[----:B------:R-:W-:-:S04]  /*5680*/  ISETP.NE.U32.AND P0, PT, R2, RZ, PT ;  /* 0x000000ff0200720c */ /* 0x000fc80003f05070 */
[----:B------:R-:W-:-:S13]  /*5690*/  ISETP.NE.AND.EX P0, PT, R3, RZ, PT, P0 ;  /* 0x000000ff0300720c */ /* 0x000fda0003f05300 */
[----:B-----5:R-:W-:-:S04]  /*56a0*/  @!P0 FSETP.EQ.AND P1, PT, R63, RZ, PT ;  /* 0x000000ff3f00820b */ /* 0x020fc80003f22000 */
[----:B------:R-:W-:Y:S01]  /*56b0*/  P2R R127, PR, RZ, 0x2 ;  /* 0x00000002ff7f7803 */ /* 0x000fe20000000000 */
[----:B------:R-:W-:Y:S08]  /*56c0*/  @!P0 BRA `(.L_x_94) ;  /* 0x0000000000288947 */ /* 0x000ff00003800000 */
[----:B------:R-:W2:Y:S01]  /*56d0*/  LDCU.64 UR4, c[0x0][0x888] ;  /* 0x00011100ff0477ac */ /* 0x000ea20008000a00 */
[----:B------:R-:W-:Y:S02]  /*56e0*/  LOP3.LUT P1, RZ, R101, 0xff, RZ, 0xc0, !PT ;  /* 0x000000ff65ff7812 */ /* 0x000fe4000782c0ff */
[----:B------:R-:W-:-:S04]  /*56f0*/  FSETP.NEU.AND P0, PT, R63, RZ, PT ;  /* 0x000000ff3f00720b */ /* 0x000fc80003f0d000 */
[----:B------:R-:W-:Y:S02]  /*5700*/  SEL R0, RZ, 0xffffffff, P0 ;  /* 0xffffffffff007807 */ /* 0x000fe40000000000 */
[----:B--2---:R-:W-:-:S04]  /*5710*/  ISETP.NE.U32.AND P2, PT, RZ, UR4, PT ;  /* 0x00000004ff007c0c */ /* 0x004fc8000bf45070 */
[----:B------:R-:W-:-:S04]  /*5720*/  ISETP.NE.AND.EX P2, PT, RZ, UR5, PT, P2 ;  /* 0x00000005ff007c0c */ /* 0x000fc8000bf45320 */
[----:B------:R-:W-:-:S04]  /*5730*/  @!P1 SEL R0, RZ, 0xffffffff, P2 ;  /* 0xffffffffff009807 */ /* 0x000fc80001000000 */
[----:B------:R-:W-:-:S04]  /*5740*/  LOP3.LUT R0, R0, 0x1, RZ, 0xc0, !PT ;  /* 0x0000000100007812 */ /* 0x000fc800078ec0ff */
[----:B------:R-:W-:-:S04]  /*5750*/  ISETP.EQ.U32.AND P0, PT, R0, 0x1, PT ;  /* 0x000000010000780c */ /* 0x000fc80003f02070 */
[----:B------:R-:W-:-:S09]  /*5760*/  P2R R127, PR, RZ, 0x1 ;  /* 0x00000001ff7f7803 */ /* 0x000fd20000000000 */
.L_x_94:
[----:B------:R-:W-:Y:S01]  /*5770*/  ISETP.NE.AND P5, PT, R127, RZ, PT ;  /* 0x000000ff7f00720c */ /* 0x000fe20003fa5270 */
[----:B------:R-:W-:Y:S01]  /*5780*/  IMAD.MOV.U32 R111, RZ, RZ, 0x1 ;  /* 0x00000001ff6f7424 */ /* 0x000fe200078e00ff */
[----:B------:R-:W-:Y:S01]  /*5790*/  LEA R3, R40, UR41, 0x3 ;  /* 0x0000002928037c11 */ /* 0x000fe2000f8e18ff */
[----:B------:R-:W-:Y:S01]  /*57a0*/  IMAD.SHL.U32 R104, R23, 0x80, RZ ;  /* 0x0000008017687824 */ /* 0x000fe200078e00ff */
[----:B------:R-:W-:Y:S01]  /*57b0*/  SHF.L.U32 R0, R118, 0x1f, RZ ;  /* 0x0000001f76007819 */ /* 0x000fe200000006ff */
[----:B------:R-:W-:Y:S01]  /*57c0*/  IMAD.SHL.U32 R103, R22, 0x80, RZ ;  /* 0x0000008016677824 */ /* 0x000fe200078e00ff */
[----:B-----5:R-:W-:Y:S01]  /*57d0*/  FSETP.NEU.AND P3, PT, R63, RZ, PT ;  /* 0x000000ff3f00720b */ /* 0x020fe20003f6d000 */
[----:B------:R-:W-:Y:S01]  /*57e0*/  IMAD R38, R40, 0x80, R41 ;  /* 0x0000008028267824 */ /* 0x000fe200078e0229 */
[----:B------:R-:W-:Y:S01]  /*57f0*/  CS2R R98, SRZ ;  /* 0x0000000000627805 */ /* 0x000fe2000001ff00 */
[----:B------:R-:W-:Y:S01]  /*5800*/  IMAD.MOV.U32 R39, RZ, RZ, RZ ;  /* 0x000000ffff277224 */ /* 0x000fe200078e00ff */
[----:B------:R-:W-:Y:S01]  /*5810*/  CS2R R96, SRZ ;  /* 0x0000000000607805 */ /* 0x000fe2000001ff00 */
[----:B------:R-:W-:Y:S01]  /*5820*/  IMAD.U32 R110, RZ, RZ, UR42 ;  /* 0x0000002aff6e7e24 */ /* 0x000fe2000f8e00ff */
[----:B------:R-:W-:Y:S01]  /*5830*/  CS2R R94, SRZ ;  /* 0x00000000005e7805 */ /* 0x000fe2000001ff00 */
[----:B------:R-:W-:Y:S01]  /*5840*/  VOTEU.ALL UP0, P5 ;  /* 0x0000000000ff7886 */ /* 0x000fe20002800000 */
[----:B------:R-:W-:Y:S01]  /*5850*/  @!P5 SHF.L.U32 R2, R112, 0x1f, RZ ;  /* 0x0000001f7002d819 */ /* 0x000fe200000006ff */
[----:B------:R-:W-:Y:S01]  /*5860*/  IMAD.U32 R109, RZ, RZ, UR43 ;  /* 0x0000002bff6d7e24 */ /* 0x000fe2000f8e00ff */
[----:B------:R-:W-:-:S02]  /*5870*/  CS2R R92, SRZ ;  /* 0x00000000005c7805 */ /* 0x000fc4000001ff00 */
[----:B------:R-:W-:Y:S01]  /*5880*/  CS2R R90, SRZ ;  /* 0x00000000005a7805 */ /* 0x000fe2000001ff00 */
[----:B------:R-:W-:Y:S01]  /*5890*/  @!UP0 ULEA UR4, UR43, UR41, 0x3 ;  /* 0x000000292b048291 */ /* 0x000fe2000f8e18ff */
[----:B------:R-:W-:Y:S02]  /*58a0*/  CS2R R88, SRZ ;  /* 0x0000000000587805 */ /* 0x000fe4000001ff00 */
[----:B------:R-:W-:Y:S02]  /*58b0*/  CS2R R86, SRZ ;  /* 0x0000000000567805 */ /* 0x000fe4000001ff00 */
[----:B------:R-:W-:-:S04]  /*58c0*/  CS2R R84, SRZ ;  /* 0x0000000000547805 */ /* 0x000fc8000001ff00 */
[----:B------:R2:W3:Y:S02]  /*58d0*/  @!P5 SYNCS.PHASECHK.TRANS64.TRYWAIT P1, [UR4+0x60], R2 ;  /* 0x00006002ff00d5a7 */ /* 0x0004e40008021104 */
[----:B------:R-:W4:Y:S01]  /*58e0*/  LDCU.64 UR4, c[0x0][0x888] ;  /* 0x00011100ff0477ac */ /* 0x000f220008000a00 */
[----:B------:R1:W3:Y:S01]  /*58f0*/  SYNCS.PHASECHK.TRANS64.TRYWAIT P0, [R3+URZ+0xd0], R0 ;  /* 0x0000d000030075a7 */ /* 0x0002e200080011ff */
[----:B----4-:R-:W-:-:S04]  /*5900*/  ISETP.NE.U32.AND P2, PT, RZ, UR4, PT ;  /* 0x00000004ff007c0c */ /* 0x010fc8000bf45070 */
[----:B------:R-:W-:-:S04]  /*5910*/  ISETP.NE.AND.EX P2, PT, RZ, UR5, PT, P2 ;  /* 0x00000005ff007c0c */ /* 0x000fc8000bf45320 */
[----:B--2---:R-:W-:Y:S02]  /*5920*/  SEL R2, RZ, 0xffffffff, P2 ;  /* 0xffffffffff027807 */ /* 0x004fe40001000000 */
[----:B------:R-:W-:Y:S02]  /*5930*/  LOP3.LUT P2, R102, R101, 0xff, RZ, 0xc0, !PT ;  /* 0x000000ff65667812 */ /* 0x000fe4000784c0ff */
[----:B-1----:R-:W-:-:S04]  /*5940*/  SEL R0, RZ, 0xffffffff, P3 ;  /* 0xffffffffff007807 */ /* 0x002fc80001800000 */
[----:B------:R-:W-:-:S04]  /*5950*/  @P4 SEL R0, R2, R0, !P2 ;  /* 0x0000000002004207 */ /* 0x000fc80005000000 */
[----:B------:R-:W-:-:S04]  /*5960*/  LOP3.LUT R0, R0, 0x1, RZ, 0xc0, !PT ;  /* 0x0000000100007812 */ /* 0x000fc800078ec0ff */
[----:B------:R-:W-:-:S04]  /*5970*/  ISETP.NE.U32.AND P2, PT, R0, 0x1, PT ;  /* 0x000000010000780c */ /* 0x000fc80003f45070 */
[----:B------:R-:W-:Y:S02]  /*5980*/  P2R R125, PR, RZ, 0x4 ;  /* 0x00000004ff7d7803 */ /* 0x000fe40000000000 */
[----:B---3--:R-:W-:Y:S02]  /*5990*/  @!P5 SEL R111, RZ, 0x1, !P1 ;  /* 0x00000001ff6fd807 */ /* 0x008fe40004800000 */
[----:B------:R-:W-:-:S07]  /*59a0*/  SEL R105, RZ, 0x1, !P0 ;  /* 0x00000001ff697807 */ /* 0x000fce0004000000 */
.L_x_207:
[----:B------:R-:W-:Y:S01]  /*59b0*/  ISETP.NE.AND P0, PT, R127, RZ, PT ;  /* 0x000000ff7f00720c */ /* 0x000fe20003f05270 */
[----:B------:R-:W-:Y:S05]  /*59c0*/  YIELD ;  /* 0x0000000000007946 */ /* 0x000fea0003800000 */
[----:B------:R-:W-:Y:S07]  /*59d0*/  BSSY B1, `(.L_x_95) ;  /* 0x000001a000017945 */ /* 0x000fee0003800000 */
[----:B------:R-:W-:Y:S05]  /*59e0*/  @P0 BRA `(.L_x_96) ;  /* 0x0000000000600947 */ /* 0x000fea0003800000 */
[----:B------:R-:W-:Y:S01]  /*59f0*/  ISETP.NE.AND P1, PT, R125, RZ, PT ;  /* 0x000000ff7d00720c */ /* 0x000fe20003f25270 */
[----:B------:R-:W-:Y:S01]  /*5a00*/  BSSY B0, `(.L_x_97) ;  /* 0x000000b000007945 */ /* 0x000fe20003800000 */
[----:B------:R-:W-:Y:S11]  /*5a10*/  ISETP.NE.AND P0, PT, R111, RZ, PT ;  /* 0x000000ff6f00720c */ /* 0x000ff60003f05270 */
[----:B------:R-:W-:Y:S05]  /*5a20*/  @P1 LEA R6, R109, R120, 0xd ;  /* 0x000000786d061211 */ /* 0x000fea00078e68ff */
[--C-:B------:R-:W-:Y:S02]  /*5a30*/  @P1 IMAD R5, R122, -0x10, R6.reuse ;  /* 0xfffffff07a051824 */ /* 0x100fe400078e0206 */
[----:B------:R-:W-:Y:S03]  /*5a40*/  @P1 IMAD R4, R121, -0x10, R6 ;  /* 0xfffffff079041824 */ /* 0x000fe600078e0206 */
[----:B------:R-:W-:Y:S01]  /*5a50*/  @P1 LEA R3, R119, R5, 0x4 ;  /* 0x0000000577031211 */ /* 0x000fe200078e20ff */
[----:B------:R-:W-:Y:S06]  /*5a60*/  @P0 BRA `(.L_x_98) ;  /* 0x0000000000100947 */ /* 0x000fec0003800000 */
[----:B------:R-:W-:Y:S02]  /*5a70*/  LEA R2, R109, UR41, 0x3 ;  /* 0x000000296d027c11 */ /* 0x000fe4000f8e18ff */
[----:B------:R-:W-:Y:S04]  /*5a80*/  SHF.L.U32 R0, R112, 0x1f, RZ ;  /* 0x0000001f70007819 */ /* 0x000fe800000006ff */
[----:B------:R-:W1:Y:S02]  /*5a90*/  SYNCS.PHASECHK.TRANS64.TRYWAIT P0, [R2+URZ+0x60], R0 ;  /* 0x00006000020075a7 */ /* 0x000e6400080011ff */
[----:B-1----:R-:W-:Y:S05]  /*5aa0*/  @!P0 BRA `(.L_x_99) ;  /* 0x0000004c00008947 */ /* 0x002fea0003800000 */
.L_x_98:
[----:B------:R-:W-:Y:S05]  /*5ab0*/  BSYNC B0 ;  /* 0x0000000000007941 */ /* 0x000fea0003800000 */
.L_x_97:
[----:B------:R-:W-:Y:S01]  /*5ac0*/  ISETP.NE.AND P0, PT, R125, RZ, PT ;  /* 0x000000ff7d00720c */ /* 0x000fe20003f05270 */
[----:B------:R-:W-:Y:S11]  /*5ad0*/  VIADD R109, R109, 0x1 ;  /* 0x000000016d6d7836 */ /* 0x000ff60000000000 */
[----:B------:R-:W-:Y:S01]  /*5ae0*/  @!UPT UIADD3 URZ, UPT, UPT, URZ, URZ, URZ ;  /* 0x000000fffffff290 */ /* 0x000fe2000fffe0ff */
[----:B------:R2:W3:Y:S04]  /*5af0*/  @P0 LDS.128 R84, [R6] ;  /* 0x0000000006540984 */ /* 0x0004e80000000c00 */
[----:B------:R2:W4:Y:S04]  /*5b00*/  @P0 LDS.128 R92, [R4+0x20] ;  /* 0x00002000045c0984 */ /* 0x0005280000000c00 */
[----:B------:R2:W2:Y:S04]  /*5b10*/  @P0 LDS.128 R88, [R5+0x10] ;  /* 0x0000100005580984 */ /* 0x0004a80000000c00 */
[----:B------:R2:W2:Y:S01]  /*5b20*/  @P0 LDS.128 R96, [R3+0x10] ;  /* 0x0000100003600984 */ /* 0x0004a20000000c00 */
[C---:B------:R-:W-:Y:S04]  /*5b30*/  ISETP.NE.AND P0, PT, R109.reuse, 0x4, PT ;  /* 0x000000046d00780c */ /* 0x040fe80003f05270 */
[----:B-1----:R-:W-:Y:S02]  /*5b40*/  SEL R0, RZ, 0x1, P0 ;  /* 0x00000001ff007807 */ /* 0x002fe40000000000 */
[----:B------:R-:W-:Y:S02]  /*5b50*/  SEL R109, R109, RZ, P0 ;  /* 0x000000ff6d6d7207 */ /* 0x000fe40000000000 */
[----:B------:R-:W-:Y:S02]  /*5b60*/  LOP3.LUT R112, R112, R0, RZ, 0x3c, !PT ;  /* 0x0000000070707212 */ /* 0x000fe400078e3cff */
.L_x_96:
[----:B------:R-:W-:Y:S05]  /*5b70*/  BSYNC B1 ;  /* 0x0000000000017941 */ /* 0x000fea0003800000 */
.L_x_95:
[C---:B------:R-:W-:Y:S01]  /*5b80*/  LOP3.LUT P1, RZ, R39.reuse, R105, RZ, 0xfc, !PT ;  /* 0x0000006927ff7212 */ /* 0x040fe2000782fcff */
[----:B------:R-:W-:Y:S01]  /*5b90*/  IMAD.SHL.U32 R37, R39, 0x20, RZ ;  /* 0x0000002027257824 */ /* 0x000fe200078e00ff */
[----:B------:R-:W-:Y:S01]  /*5ba0*/  LEA R128, R40, UR41, 0x3 ;  /* 0x0000002928807c11 */ /* 0x000fe2000f8e18ff */
[----:B------:R-:W-:Y:S02]  /*5bb0*/  BSSY B0, `(.L_x_100) ;  /* 0x0000009000007945 */ /* 0x000fe40003800000 */
[----:B------:R-:W-:Y:S05]  /*5bc0*/  IMAD.IADD R2, R38, 0x1, R37 ;  /* 0x0000000126027824 */ /* 0x000fea00078e0225 */
[----:B------:R-:W-:Y:S04]  /*5bd0*/  SHF.R.U32.HI R0, RZ, 0x15, R2 ;  /* 0x00000015ff007819 */ /* 0x000fe80000011602 */
[----:B------:R-:W-:Y:S01]  /*5be0*/  LOP3.LUT P0, RZ, R0, 0x3, R124, 0x48, !PT ;  /* 0x0000000300ff7812 */ /* 0x000fe2000780487c */
[----:B------:R-:W-:Y:S01]  /*5bf0*/  @!UPT UIADD3 URZ, UPT, UPT, URZ, URZ, URZ ;  /* 0x000000fffffff290 */ /* 0x000fe2000fffe0ff */
[----:B------:R-:W-:Y:S11]  /*5c00*/  @P1 BRA `(.L_x_101) ;  /* 0x00000000000c1947 */ /* 0x000ff60003800000 */
[----:B------:R-:W-:Y:S04]  /*5c10*/  SHF.L.U32 R0, R118, 0x1f, RZ ;  /* 0x0000001f76007819 */ /* 0x000fe800000006ff */
[----:B------:R-:W1:Y:S02]  /*5c20*/  SYNCS.PHASECHK.TRANS64.TRYWAIT P1, [R128+URZ+0xd0], R0 ;  /* 0x0000d000800075a7 */ /* 0x000e6400080211ff */
[----:B-1----:R-:W-:Y:S05]  /*5c30*/  @!P1 BRA `(.L_x_102) ;  /* 0x0000004800b09947 */ /* 0x002fea0003800000 */
.L_x_101:
[----:B------:R-:W-:Y:S05]  /*5c40*/  BSYNC B0 ;  /* 0x0000000000007941 */ /* 0x000fea0003800000 */
.L_x_100:
[----:B------:R-:W-:Y:S05]  /*5c50*/  @!P0 BRA `(.L_x_103) ;  /* 0x0000000000408947 */ /* 0x000fea0003800000 */
[----:B------:R-:W2:Y:S01]  /*5c60*/  LDCU.64 UR8, c[0x4][0x70] ;  /* 0x01000e00ff0877ac */ /* 0x000ea20008000a00 */
[----:B------:R-:W-:Y:S01]  /*5c70*/  MOV R15, 0x0 ;  /* 0x00000000000f7802 */ /* 0x000fe20000000f00 */
[----:B------:R-:W-:Y:S02]  /*5c80*/  HFMA2 R12, -RZ, RZ, 0, 5.9604644775390625e-08 ;  /* 0x00000001ff0c7431 */ /* 0x000fe400000001ff */
[----:B------:R-:W-:Y:S02]  /*5c90*/  IMAD.MOV.U32 R8, RZ, RZ, 0x192 ;  /* 0x00000192ff087424 */ /* 0x000fe400078e00ff */
[----:B------:R-:W-:Y:S01]  /*5ca0*/  IMAD.MOV.U32 R13, RZ, RZ, RZ ;  /* 0x000000ffff0d7224 */ /* 0x000fe200078e00ff */
[----:B------:R-:W1:Y:S01]  /*5cb0*/  LDCU.64 UR6, c[0x4][0x78] ;  /* 0x01000f00ff0677ac */ /* 0x000e620008000a00 */
[----:B------:R-:W3:Y:S01]  /*5cc0*/  LDC.64 R14, c[0x4][R15] ;  /* 0x010000000f0e7b82 */ /* 0x000ee20000000a00 */
[----:B------:R-:W5:Y:S01]  /*5cd0*/  LDCU.64 UR4, c[0x4][0x10] ;  /* 0x01000200ff0477ac */ /* 0x000f620008000a00 */
[----:B--2---:R-:W-:Y:S01]  /*5ce0*/  MOV R5, UR9 ;  /* 0x0000000900057c02 */ /* 0x004fe20008000f00 */
[----:B------:R-:W-:Y:S01]  /*5cf0*/  IMAD.U32 R4, RZ, RZ, UR8 ;  /* 0x00000008ff047e24 */ /* 0x000fe2000f8e00ff */
[----:B-1----:R-:W-:Y:S01]  /*5d00*/  MOV R7, UR7 ;  /* 0x0000000700077c02 */ /* 0x002fe20008000f00 */
[----:B------:R-:W-:Y:S01]  /*5d10*/  IMAD.U32 R6, RZ, RZ, UR6 ;  /* 0x00000006ff067e24 */ /* 0x000fe2000f8e00ff */
[----:B-----5:R-:W-:Y:S01]  /*5d20*/  MOV R11, UR5 ;  /* 0x00000005000b7c02 */ /* 0x020fe20008000f00 */
[----:B------:R-:W-:Y:S02]  /*5d30*/  IMAD.U32 R10, RZ, RZ, UR4 ;  /* 0x00000004ff0a7e24 */ /* 0x000fe4000f8e00ff */
[----:B------:R-:W-:Y:S07]  /*5d40*/  LEPC R20, `(.L_x_103) ;  /* 0x000000001014794e */ /* 0x000fee0000000000 */
[----:B---34-:R-:W-:Y:S05]  /*5d50*/  CALL.ABS.NOINC R14 ;  /* 0x000000000e007343 */ /* 0x018fea0003c00000 */
.L_x_103:
[----:B------:R-:W-:Y:S05]  /*5d60*/  WARPSYNC.ALL ;  /* 0x0000000000007948 */ /* 0x000fea0003800000 */
[----:B------:R-:W-:Y:S01]  /*5d70*/  R2UR UR4, R2 ;  /* 0x00000000020472ca */ /* 0x000fe200000e0000 */
[--C-:B---3--:R-:W-:Y:S01]  /*5d80*/  HADD2.F32 R43, -RZ, R84.reuse.H0_H0 ;  /* 0x20000054ff2b7230 */ /* 0x108fe20000004100 */
[----:B------:R-:W-:Y:S01]  /*5d90*/  MOV R64, 0x3bbb989d ;  /* 0x3bbb989d00407802 */ /* 0x000fe20000000f00 */
[----:B------:R-:W-:Y:S01]  /*5da0*/  HADD2.F32 R44, -RZ, R84.H1_H1 ;  /* 0x30000054ff2c7230 */ /* 0x000fe20000004100 */
[----:B------:R-:W-:Y:S01]  /*5db0*/  ISETP.NE.AND P1, PT, R39, 0x3, PT ;  /* 0x000000032700780c */ /* 0x000fe20003f25270 */
[--C-:B------:R-:W-:Y:S01]  /*5dc0*/  HADD2.F32 R45, -RZ, R85.reuse.H0_H0 ;  /* 0x20000055ff2d7230 */ /* 0x100fe20000004100 */
[----:B------:R-:W-:Y:S07]  /*5dd0*/  BSSY.RECONVERGENT B1, `(.L_x_104) ;  /* 0x0000177000017945 */ /* 0x000fee0003800200 */
[----:B--2---:R-:W1:Y:S04]  /*5de0*/  LDTM.x32 R4, tmem[UR4] ;  /* 0x00000004000479ee */ /* 0x004e6800082c0000 */
[----:B------:R-:W-:Y:S01]  /*5df0*/  @!P1 NOP ;  /* 0x0000000000009918 */ /* 0x000fe20000000000 */
[----:B------:R-:W-:Y:S01]  /*5e00*/  @!P1 IADD3 R128, PT, PT, R128, 0xf0, RZ ;  /* 0x000000f080809810 */ /* 0x000fe20007ffe0ff */
[C---:B-1----:R-:W-:Y:S01]  /*5e10*/  FMUL R0, R42.reuse, R4 ;  /* 0x000000042a007220 */ /* 0x042fe20000400000 */
[C---:B------:R-:W-:Y:S01]  /*5e20*/  FMUL R4, R42.reuse, R8 ;  /* 0x000000082a047220 */ /* 0x040fe20000400000 */
        /* <DEDUP_REMOVED lines=17> */
[----:B------:R-:W-:Y:S02]  /*5f40*/  HADD2.F32 R32, -RZ, R85.H1_H1 ;  /* 0x30000055ff207230 */ /* 0x000fe40000004100 */
[C---:B------:R-:W-:Y:S01]  /*5f50*/  FMUL R18, R42.reuse, R22 ;  /* 0x000000162a127220 */ /* 0x040fe20000400000 */
[C---:B------:R-:W-:Y:S01]  /*5f60*/  FMUL R29, R42.reuse, R33 ;  /* 0x000000212a1d7220 */ /* 0x040fe20000400000 */
[C---:B------:R-:W-:Y:S01]  /*5f70*/  FMUL R7, R42.reuse, R7 ;  /* 0x000000072a077220 */ /* 0x040fe20000400000 */
[C---:B------:R-:W-:Y:S01]  /*5f80*/  FFMA R0, R63.reuse, R43, R0 ;  /* 0x0000002b3f007223 */ /* 0x040fe20000000000 */
[--C-:B------:R-:W-:Y:S02]  /*5f90*/  HADD2.F32 R33, -RZ, R86.reuse.H0_H0 ;  /* 0x20000056ff217230 */ /* 0x100fe40000004100 */
[C---:B------:R-:W-:Y:S01]  /*5fa0*/  FMUL R22, R42.reuse, R26 ;  /* 0x0000001a2a167220 */ /* 0x040fe20000400000 */
[C---:B------:R-:W-:Y:S01]  /*5fb0*/  FMUL R26, R42.reuse, R30 ;  /* 0x0000001e2a1a7220 */ /* 0x040fe20000400000 */
[C---:B------:R-:W-:Y:S01]  /*5fc0*/  FFMA R2, R63.reuse, R44, R2 ;  /* 0x0000002c3f027223 */ /* 0x040fe20000000002 */
[C---:B------:R-:W-:Y:S01]  /*5fd0*/  FMUL R30, R42.reuse, R34 ;  /* 0x000000222a1e7220 */ /* 0x040fe20000400000 */
[C---:B------:R-:W-:Y:S01]  /*5fe0*/  FFMA R3, R63.reuse, R45, R3 ;  /* 0x0000002d3f037223 */ /* 0x040fe20000000003 */
[----:B------:R-:W-:Y:S02]  /*5ff0*/  HADD2.F32 R34, -RZ, R86.H1_H1 ;  /* 0x30000056ff227230 */ /* 0x000fe40000004100 */
[C---:B------:R-:W-:Y:S01]  /*6000*/  FFMA R7, R63.reuse, R32, R7 ;  /* 0x000000203f077223 */ /* 0x040fe20000000007 */
[--C-:B------:R-:W-:Y:S02]  /*6010*/  HADD2.F32 R32, -RZ, R87.reuse.H0_H0 ;  /* 0x20000057ff207230 */ /* 0x100fe40000004100 */
[C---:B------:R-:W-:Y:S01]  /*6020*/  FFMA R4, R63.reuse, R33, R4 ;  /* 0x000000213f047223 */ /* 0x040fe20000000004 */
[----:B------:R-:W-:Y:S02]  /*6030*/  HADD2.F32 R43, -RZ, R87.H1_H1 ;  /* 0x30000057ff2b7230 */ /* 0x000fe40000004100 */
[C---:B------:R-:W-:Y:S01]  /*6040*/  FMUL R11, R42.reuse, R11 ;  /* 0x0000000b2a0b7220 */ /* 0x040fe20000400000 */
[--C-:B------:R-:W-:Y:S02]  /*6050*/  HADD2.F32 R33, -RZ, R88.reuse.H0_H0 ;  /* 0x20000058ff217230 */ /* 0x100fe40000004100 */
[C---:B------:R-:W-:Y:S01]  /*6060*/  FFMA R5, R63.reuse, R34, R5 ;  /* 0x000000223f057223 */ /* 0x040fe20000000005 */
[C---:B------:R-:W-:Y:S01]  /*6070*/  FFMA R6, R63.reuse, R32, R6 ;  /* 0x000000203f067223 */ /* 0x040fe20000000006 */
[C---:B------:R-:W-:Y:S01]  /*6080*/  FFMA R11, R63.reuse, R43, R11 ;  /* 0x0000002b3f0b7223 */ /* 0x040fe2000000000b */
[----:B------:R-:W-:Y:S02]  /*6090*/  HADD2.F32 R32, -RZ, R88.H1_H1 ;  /* 0x30000058ff207230 */ /* 0x000fe40000004100 */
[C---:B------:R-:W-:Y:S01]  /*60a0*/  FFMA R8, R63.reuse, R33, R8 ;  /* 0x000000213f087223 */ /* 0x040fe20000000008 */
[--C-:B------:R-:W-:Y:S02]  /*60b0*/  HADD2.F32 R34, -RZ, R89.reuse.H0_H0 ;  /* 0x20000059ff227230 */ /* 0x100fe40000004100 */
[C---:B------:R-:W-:Y:S01]  /*60c0*/  FMUL R15, R42.reuse, R15 ;  /* 0x0000000f2a0f7220 */ /* 0x040fe20000400000 */
[----:B------:R-:W-:Y:S02]  /*60d0*/  HADD2.F32 R33, -RZ, R89.H1_H1 ;  /* 0x30000059ff217230 */ /* 0x000fe40000004100 */
[C---:B------:R-:W-:Y:S01]  /*60e0*/  FFMA R9, R63.reuse, R32, R9 ;  /* 0x000000203f097223 */ /* 0x040fe20000000009 */
[--C-:B------:R-:W-:Y:S02]  /*60f0*/  HADD2.F32 R43, -RZ, R90.reuse.H0_H0 ;  /* 0x2000005aff2b7230 */ /* 0x100fe40000004100 */
[C---:B------:R-:W-:Y:S01]  /*6100*/  FFMA R10, R63.reuse, R34, R10 ;  /* 0x000000223f0a7223 */ /* 0x040fe2000000000a */
[----:B------:R-:W-:Y:S02]  /*6110*/  HADD2.F32 R32, -RZ, R90.H1_H1 ;  /* 0x3000005aff207230 */ /* 0x000fe40000004100 */
[C---:B------:R-:W-:Y:S01]  /*6120*/  FFMA R15, R63.reuse, R33, R15 ;  /* 0x000000213f0f7223 */ /* 0x040fe2000000000f */
[--C-:B------:R-:W-:Y:S02]  /*6130*/  HADD2.F32 R33, -RZ, R91.reuse.H0_H0 ;  /* 0x2000005bff217230 */ /* 0x100fe40000004100 */
[C---:B------:R-:W-:Y:S01]  /*6140*/  FFMA R12, R63.reuse, R43, R12 ;  /* 0x0000002b3f0c7223 */ /* 0x040fe2000000000c */
[----:B------:R-:W-:Y:S02]  /*6150*/  HADD2.F32 R34, -RZ, R91.H1_H1 ;  /* 0x3000005bff227230 */ /* 0x000fe40000004100 */
[C---:B------:R-:W-:Y:S01]  /*6160*/  FFMA R13, R63.reuse, R32, R13 ;  /* 0x000000203f0d7223 */ /* 0x040fe2000000000d */
[--C-:B----4-:R-:W-:Y:S02]  /*6170*/  HADD2.F32 R32, -RZ, R92.reuse.H0_H0 ;  /* 0x2000005cff207230 */ /* 0x110fe40000004100 */
[C---:B------:R-:W-:Y:S01]  /*6180*/  FMUL R19, R42.reuse, R19 ;  /* 0x000000132a137220 */ /* 0x040fe20000400000 */
[----:B------:R-:W-:Y:S02]  /*6190*/  HADD2.F32 R43, -RZ, R92.H1_H1 ;  /* 0x3000005cff2b7230 */ /* 0x000fe40000004100 */
[C---:B------:R-:W-:Y:S01]  /*61a0*/  FFMA R14, R63.reuse, R33, R14 ;  /* 0x000000213f0e7223 */ /* 0x040fe2000000000e */
        /* <DEDUP_REMOVED lines=9> */
[C---:B------:R-:W-:Y:S01]  /*6240*/  FMUL R27, R42.reuse, R27 ;  /* 0x0000001b2a1b7220 */ /* 0x040fe20000400000 */
[--C-:B------:R-:W-:Y:S02]  /*6250*/  HADD2.F32 R43, -RZ, R95.reuse.H0_H0 ;  /* 0x2000005fff2b7230 */ /* 0x100fe40000004100 */
[C---:B------:R-:W-:Y:S01]  /*6260*/  FFMA R23, R63.reuse, R32, R23 ;  /* 0x000000203f177223 */ /* 0x040fe20000000017 */
[C---:B------:R-:W-:Y:S01]  /*6270*/  FFMA R20, R63.reuse, R34, R20 ;  /* 0x000000223f147223 */ /* 0x040fe20000000014 */
        /* <DEDUP_REMOVED lines=17> */
[----:B------:R-:W-:Y:S02]  /*6390*/  HFMA2 R33, -RZ, RZ, 3.7421875, 0 ;  /* 0x437c0000ff217431 */ /* 0x000fe400000001ff */
[----:B------:R-:W-:Y:S02]  /*63a0*/  HADD2.F32 R43, -RZ, R99.H1_H1 ;  /* 0x30000063ff2b7230 */ /* 0x000fe40000004100 */
[----:B------:R-:W-:Y:S01]  /*63b0*/  FMUL R35, R42, R35 ;  /* 0x000000232a237220 */ /* 0x000fe20000400000 */
[C---:B------:R-:W-:Y:S01]  /*63c0*/  FFMA R29, R63.reuse, R32, R29 ;  /* 0x000000203f1d7223 */ /* 0x040fe2000000001d */
[C---:B------:R-:W-:Y:S02]  /*63d0*/  FFMA R30, R63.reuse, R34, R30 ;  /* 0x000000223f1e7223 */ /* 0x040fe4000000001e */
[----:B------:R-:W-:Y:S01]  /*63e0*/  FFMA R35, R63, R43, R35 ;  /* 0x0000002b3f237223 */ /* 0x000fe20000000023 */
[-C--:B------:R-:W-:Y:S04]  /*63f0*/  FFMA.SAT R34, R0, -R64.reuse, 0.5 ;  /* 0x3f00000000227423 */ /* 0x080fe80000002840 */
[-C--:B------:R-:W-:Y:S04]  /*6400*/  FFMA.RM R34, R34, R33.reuse, 12582913 ;  /* 0x4b40000122227423 */ /* 0x080fe80000004021 */
[----:B------:R-:W-:Y:S04]  /*6410*/  FADD R32, R34, -12583039 ;  /* 0xcb40007f22207421 */ /* 0x000fe80000000000 */
[C---:B------:R-:W-:Y:S04]  /*6420*/  FFMA R32, R0.reuse, -1.4426950216293334961, -R32 ;  /* 0xbfb8aa3b00207823 */ /* 0x040fe80000000820 */
[----:B------:R-:W-:Y:S01]  /*6430*/  FFMA R32, R0, -1.925963033500011079e-08, R32 ;  /* 0xb2a5706000207823 */ /* 0x000fe20000000020 */
[-C--:B------:R-:W-:Y:S04]  /*6440*/  FFMA.SAT R0, R2, -R64.reuse, 0.5 ;  /* 0x3f00000002007423 */ /* 0x080fe80000002840 */
[-C--:B------:R-:W-:Y:S01]  /*6450*/  FFMA.RM R43, R0, R33.reuse, 12582913 ;  /* 0x4b400001002b7423 */ /* 0x080fe20000004021 */
[----:B------:R-:W1:Y:S03]  /*6460*/  MUFU.EX2 R32, R32 ;  /* 0x0000002000207308 */ /* 0x000e660000000800 */
[----:B------:R-:W-:Y:S04]  /*6470*/  FADD R0, R43, -12583039 ;  /* 0xcb40007f2b007421 */ /* 0x000fe80000000000 */
[C---:B------:R-:W-:Y:S04]  /*6480*/  FFMA R0, R2.reuse, -1.4426950216293334961, -R0 ;  /* 0xbfb8aa3b02007823 */ /* 0x040fe80000000800 */
[----:B------:R-:W-:Y:S01]  /*6490*/  FFMA R0, R2, -1.925963033500011079e-08, R0 ;  /* 0xb2a5706002007823 */ /* 0x000fe20000000000 */
[CC--:B------:R-:W-:Y:S03]  /*64a0*/  FFMA.SAT R2, R3.reuse, -R64.reuse, 0.5 ;  /* 0x3f00000003027423 */ /* 0x0c0fe60000002840 */
[----:B------:R-:W2:Y:S01]  /*64b0*/  MUFU.EX2 R65, R0 ;  /* 0x0000000000417308 */ /* 0x000ea20000000800 */
[-C--:B------:R-:W-:Y:S04]  /*64c0*/  FFMA.RM R44, R2, R33.reuse, 12582913 ;  /* 0x4b400001022c7423 */ /* 0x080fe80000004021 */
[----:B------:R-:W-:Y:S04]  /*64d0*/  FADD R2, R44, -12583039 ;  /* 0xcb40007f2c027421 */ /* 0x000fe80000000000 */
[C---:B------:R-:W-:Y:S04]  /*64e0*/  FFMA R2, R3.reuse, -1.4426950216293334961, -R2 ;  /* 0xbfb8aa3b03027823 */ /* 0x040fe80000000802 */
[----:B------:R-:W-:Y:S01]  /*64f0*/  FFMA R2, R3, -1.925963033500011079e-08, R2 ;  /* 0xb2a5706003027823 */ /* 0x000fe20000000002 */
[-C--:B------:R-:W-:Y:S03]  /*6500*/  FFMA.SAT R3, R7, -R64.reuse, 0.5 ;  /* 0x3f00000007037423 */ /* 0x080fe60000002840 */
[----:B------:R-:W3:Y:S01]  /*6510*/  MUFU.EX2 R66, R2 ;  /* 0x0000000200427308 */ /* 0x000ee20000000800 */
[-C--:B------:R-:W-:Y:S04]  /*6520*/  FFMA.RM R45, R3, R33.reuse, 12582913 ;  /* 0x4b400001032d7423 */ /* 0x080fe80000004021 */
[----:B------:R-:W-:Y:S04]  /*6530*/  FADD R3, R45, -12583039 ;  /* 0xcb40007f2d037421 */ /* 0x000fe80000000000 */
[C---:B------:R-:W-:Y:S04]  /*6540*/  FFMA R3, R7.reuse, -1.4426950216293334961, -R3 ;  /* 0xbfb8aa3b07037823 */ /* 0x040fe80000000803 */
[----:B------:R-:W-:Y:S01]  /*6550*/  FFMA R3, R7, -1.925963033500011079e-08, R3 ;  /* 0xb2a5706007037823 */ /* 0x000fe20000000003 */
[-C--:B------:R-:W-:Y:S03]  /*6560*/  FFMA.SAT R7, R4, -R64.reuse, 0.5 ;  /* 0x3f00000004077423 */ /* 0x080fe60000002840 */
[----:B------:R-:W4:Y:S01]  /*6570*/  MUFU.EX2 R67, R3 ;  /* 0x0000000300437308 */ /* 0x000f220000000800 */
[-C--:B------:R-:W-:Y:S04]  /*6580*/  FFMA.RM R46, R7, R33.reuse, 12582913 ;  /* 0x4b400001072e7423 */ /* 0x080fe80000004021 */
[----:B------:R-:W-:Y:S04]  /*6590*/  FADD R7, R46, -12583039 ;  /* 0xcb40007f2e077421 */ /* 0x000fe80000000000 */
[C---:B------:R-:W-:Y:S04]  /*65a0*/  FFMA R7, R4.reuse, -1.4426950216293334961, -R7 ;  /* 0xbfb8aa3b04077823 */ /* 0x040fe80000000807 */
[----:B------:R-:W-:Y:S01]  /*65b0*/  FFMA R7, R4, -1.925963033500011079e-08, R7 ;  /* 0xb2a5706004077823 */ /* 0x000fe20000000007 */
[-C--:B------:R-:W-:Y:S03]  /*65c0*/  FFMA.SAT R4, R5, -R64.reuse, 0.5 ;  /* 0x3f00000005047423 */ /* 0x080fe60000002840 */
[----:B------:R-:W5:Y:S01]  /*65d0*/  MUFU.EX2 R68, R7 ;  /* 0x0000000700447308 */ /* 0x000f620000000800 */
        /* <DEDUP_REMOVED lines=40> */
[-C--:B------:R-:W-:Y:S04]  /*6860*/  FFMA.SAT R15, R12, -R64.reuse, 0.5 ;  /* 0x3f0000000c0f7423 */ /* 0x080fe80000002840 */
[-C--:B------:R-:W-:Y:S04]  /*6870*/  FFMA.RM R54, R15, R33.reuse, 12582913 ;  /* 0x4b4000010f367423 */ /* 0x080fe80000004021 */
[----:B------:R-:W-:Y:S04]  /*6880*/  FADD R15, R54, -12583039 ;  /* 0xcb40007f360f7421 */ /* 0x000fe80000000000 */
[C---:B------:R-:W-:Y:S04]  /*6890*/  FFMA R15, R12.reuse, -1.4426950216293334961, -R15 ;  /* 0xbfb8aa3b0c0f7823 */ /* 0x040fe8000000080f */
[----:B------:R-:W-:Y:S01]  /*68a0*/  FFMA R15, R12, -1.925963033500011079e-08, R15 ;  /* 0xb2a570600c0f7823 */ /* 0x000fe2000000000f */
[-C--:B------:R-:W-:Y:S03]  /*68b0*/  FFMA.SAT R12, R13, -R64.reuse, 0.5 ;  /* 0x3f0000000d0c7423 */ /* 0x080fe60000002840 */
[----:B------:R-:W-:Y:S01]  /*68c0*/  MUFU.EX2 R75, R15 ;  /* 0x0000000f004b7308 */ /* 0x000fe20000000800 */
        /* <DEDUP_REMOVED lines=22> */
[----:B------:R1:W-:Y:S01]  /*6a30*/  MUFU.EX2 R78, R19 ;  /* 0x00000013004e7308 */ /* 0x0003e20000000800 */
[-C--:B------:R-:W-:Y:S04]  /*6a40*/  FFMA.RM R59, R16, R33.reuse, 12582913 ;  /* 0x4b400001103b7423 */ /* 0x080fe80000004021 */
[----:B------:R-:W-:Y:S04]  /*6a50*/  FADD R16, R59, -12583039 ;  /* 0xcb40007f3b107421 */ /* 0x000fe80000000000 */
[C---:B------:R-:W-:Y:S04]  /*6a60*/  FFMA R16, R17.reuse, -1.4426950216293334961, -R16 ;  /* 0xbfb8aa3b11107823 */ /* 0x040fe80000000810 */
[----:B------:R-:W-:Y:S01]  /*6a70*/  FFMA R16, R17, -1.925963033500011079e-08, R16 ;  /* 0xb2a5706011107823 */ /* 0x000fe20000000010 */
[-C--:B------:R-:W-:Y:S01]  /*6a80*/  FFMA.SAT R17, R18, -R64.reuse, 0.5 ;  /* 0x3f00000012117423 */ /* 0x080fe20000002840 */
[----:B-1----:R-:W-:Y:S03]  /*6a90*/  SHF.L.U32 R19, R48, 0x17, RZ ;  /* 0x0000001730137819 */ /* 0x002fe600000006ff */
        /* <DEDUP_REMOVED lines=10> */
[-C--:B------:R-:W-:Y:S03]  /*6b40*/  FFMA.SAT R23, R20, -R64.reuse, 0.5 ;  /* 0x3f00000014177423 */ /* 0x080fe60000002840 */
[----:B------:R2:W-:Y:S01]  /*6b50*/  MUFU.EX2 R80, R18 ;  /* 0x0000001200507308 */ /* 0x0005e20000000800 */
[-C--:B------:R-:W-:Y:S01]  /*6b60*/  FFMA.RM R62, R23, R33.reuse, 12582913 ;  /* 0x4b400001173e7423 */ /* 0x080fe20000004021 */
[----:B-1----:R-:W-:Y:S03]  /*6b70*/  MOV R17, UR37 ;  /* 0x0000002500117c02 */ /* 0x002fe60008000f00 */
[----:B------:R-:W-:Y:S01]  /*6b80*/  FADD R23, R62, -12583039 ;  /* 0xcb40007f3e177421 */ /* 0x000fe20000000000 */
[----:B------:R-:W-:Y:S03]  /*6b90*/  @!P1 PRMT R17, R17, 0x654, R128 ;  /* 0x0000065411119816 */ /* 0x000fe60000000080 */
[C---:B------:R-:W-:Y:S01]  /*6ba0*/  FFMA R23, R20.reuse, -1.4426950216293334961, -R23 ;  /* 0xbfb8aa3b14177823 */ /* 0x040fe20000000817 */
[----:B------:R1:W-:Y:S03]  /*6bb0*/  @!P1 SYNCS.ARRIVE.TRANS64.RED.A1T0 RZ, [R17+URZ], RZ ;  /* 0x000000ff11ff99a7 */ /* 0x0003e600081004ff */
[----:B------:R-:W-:Y:S01]  /*6bc0*/  FFMA R23, R20, -1.925963033500011079e-08, R23 ;  /* 0xb2a5706014177823 */ /* 0x000fe20000000017 */
[CC--:B------:R-:W-:Y:S03]  /*6bd0*/  FFMA.SAT R20, R21.reuse, -R64.reuse, 0.5 ;  /* 0x3f00000015147423 */ /* 0x0c0fe60000002840 */
[----:B------:R3:W-:Y:S01]  /*6be0*/  MUFU.EX2 R81, R23 ;  /* 0x0000001700517308 */ /* 0x0007e20000000800 */
[-C--:B------:R-:W-:Y:S01]  /*6bf0*/  FFMA.RM R20, R20, R33.reuse, 12582913 ;  /* 0x4b40000114147423 */ /* 0x080fe20000004021 */
[----:B--2---:R-:W-:Y:S03]  /*6c00*/  @!P1 IADD3 R18, PT, PT, R40, 0x1, RZ ;  /* 0x0000000128129810 */ /* 0x004fe60007ffe0ff */
[----:B------:R-:W-:Y:S01]  /*6c10*/  FADD R0, R20, -12583039 ;  /* 0xcb40007f14007421 */ /* 0x000fe20000000000 */
[C---:B------:R-:W-:Y:S03]  /*6c20*/  @!P1 ISETP.NE.AND P0, PT, R18.reuse, 0x4, PT ;  /* 0x000000041200980c */ /* 0x040fe60003f05270 */
[C---:B------:R-:W-:Y:S01]  /*6c30*/  FFMA R0, R21.reuse, -1.4426950216293334961, -R0 ;  /* 0xbfb8aa3b15007823 */ /* 0x040fe20000000800 */
[----:B------:R-:W-:Y:S03]  /*6c40*/  @!P1 SEL R40, R18, RZ, P0 ;  /* 0x000000ff12289207 */ /* 0x000fe60000000000 */
[----:B------:R-:W-:Y:S01]  /*6c50*/  FFMA R0, R21, -1.925963033500011079e-08, R0 ;  /* 0xb2a5706015007823 */ /* 0x000fe20000000000 */
[-C--:B------:R-:W-:Y:S01]  /*6c60*/  FFMA.SAT R2, R22, -R64.reuse, 0.5 ;  /* 0x3f00000016027423 */ /* 0x080fe20000002840 */
[----:B-1----:R-:W-:Y:S02]  /*6c70*/  @!P1 SEL R17, RZ, 0x1, P0 ;  /* 0x00000001ff119807 */ /* 0x002fe40000000000 */
[----:B------:R-:W-:Y:S01]  /*6c80*/  MUFU.EX2 R82, R0 ;  /* 0x0000000000527308 */ /* 0x000fe20000000800 */
[----:B------:R-:W-:Y:S01]  /*6c90*/  FFMA.RM R21, R2, R33, 12582913 ;  /* 0x4b40000102157423 */ /* 0x000fe20000004021 */
[----:B---3--:R-:W-:Y:S02]  /*6ca0*/  SHF.L.U32 R23, R49, 0x17, RZ ;  /* 0x0000001731177819 */ /* 0x008fe400000006ff */
[----:B------:R-:W-:Y:S01]  /*6cb0*/  @!P1 LOP3.LUT R118, R118, R17, RZ, 0x3c, !PT ;  /* 0x0000001176769212 */ /* 0x000fe200078e3cff */
[----:B------:R-:W-:Y:S01]  /*6cc0*/  FADD R2, R21, -12583039 ;  /* 0xcb40007f15027421 */ /* 0x000fe20000000000 */
[----:B------:R-:W-:Y:S03]  /*6cd0*/  SHF.L.U32 R17, R45, 0x17, RZ ;  /* 0x000000172d117819 */ /* 0x000fe600000006ff */
[C---:B------:R-:W-:Y:S04]  /*6ce0*/  FFMA R2, R22.reuse, -1.4426950216293334961, -R2 ;  /* 0xbfb8aa3b16027823 */ /* 0x040fe80000000802 */
[----:B------:R-:W-:Y:S01]  /*6cf0*/  FFMA R2, R22, -1.925963033500011079e-08, R2 ;  /* 0xb2a5706016027823 */ /* 0x000fe20000000002 */
[-C--:B------:R-:W-:Y:S04]  /*6d00*/  FFMA.SAT R3, R27, -R64.reuse, 0.5 ;  /* 0x3f0000001b037423 */ /* 0x080fe80000002840 */
        /* <DEDUP_REMOVED lines=14> */
[-C--:B------:R-:W-:Y:S01]  /*6df0*/  FFMA.SAT R6, R26, -R64.reuse, 0.5 ;  /* 0x3f0000001a067423 */ /* 0x080fe20000002840 */
[----:B------:R-:W1:Y:S03]  /*6e00*/  MUFU.EX2 R25, R10 ;  /* 0x0000000a00197308 */ /* 0x000e660000000800 */
        /* <DEDUP_REMOVED lines=10> */
[----:B------:R2:W3:Y:S03]  /*6eb0*/  MUFU.EX2 R31, R14 ;  /* 0x0000000e001f7308 */ /* 0x0004e60000000800 */
[-C--:B------:R-:W-:Y:S04]  /*6ec0*/  FFMA.RM R13, R8, R33.reuse, 12582913 ;  /* 0x4b400001080d7423 */ /* 0x080fe80000004021 */
[----:B------:R-:W-:Y:S04]  /*6ed0*/  FADD R8, R13, -12583039 ;  /* 0xcb40007f0d087421 */ /* 0x000fe80000000000 */
[C---:B------:R-:W-:Y:S04]  /*6ee0*/  FFMA R8, R28.reuse, -1.4426950216293334961, -R8 ;  /* 0xbfb8aa3b1c087823 */ /* 0x040fe80000000808 */
[----:B------:R-:W-:Y:S01]  /*6ef0*/  FFMA R8, R28, -1.925963033500011079e-08, R8 ;  /* 0xb2a570601c087823 */ /* 0x000fe20000000008 */
[-C--:B------:R-:W-:Y:S01]  /*6f00*/  FFMA.SAT R9, R29, -R64.reuse, 0.5 ;  /* 0x3f0000001d097423 */ /* 0x080fe20000002840 */
[----:B------:R4:W3:Y:S03]  /*6f10*/  MUFU.EX2 R28, R16 ;  /* 0x00000010001c7308 */ /* 0x0008e60000000800 */
[-C--:B--2---:R-:W-:Y:S04]  /*6f20*/  FFMA.RM R14, R9, R33.reuse, 12582913 ;  /* 0x4b400001090e7423 */ /* 0x084fe80000004021 */
        /* <DEDUP_REMOVED lines=8> */
[C---:B------:R-:W-:Y:S02]  /*6fb0*/  FFMA.SAT R0, R35.reuse, -R64, 0.5 ;  /* 0x3f00000023007423 */ /* 0x040fe40000002840 */
[----:B------:R-:W-:Y:S02]  /*6fc0*/  MUFU.EX2 R64, R6 ;  /* 0x0000000600407308 */ /* 0x000fe40000000800 */
[----:B----4-:R-:W-:Y:S04]  /*6fd0*/  FFMA.RM R16, R0, R33, 12582913 ;  /* 0x4b40000100107423 */ /* 0x010fe80000004021 */
[----:B------:R-:W-:Y:S04]  /*6fe0*/  FADD R0, R16, -12583039 ;  /* 0xcb40007f10007421 */ /* 0x000fe80000000000 */
[----:B------:R2:W4:Y:S01]  /*6ff0*/  MUFU.EX2 R33, R2 ;  /* 0x0000000200217308 */ /* 0x0005220000000800 */
[C---:B------:R-:W-:Y:S04]  /*7000*/  FFMA R0, R35.reuse, -1.4426950216293334961, -R0 ;  /* 0xbfb8aa3b23007823 */ /* 0x040fe80000000800 */
[----:B------:R-:W-:Y:S05]  /*7010*/  FFMA R0, R35, -1.925963033500011079e-08, R0 ;  /* 0xb2a5706023007823 */ /* 0x000fea0000000000 */
[----:B------:R5:W-:Y:S01]  /*7020*/  MUFU.EX2 R35, R4 ;  /* 0x0000000400237308 */ /* 0x000be20000000800 */
[----:B--2---:R-:W-:Y:S09]  /*7030*/  SHF.L.U32 R2, R34, 0x17, RZ ;  /* 0x0000001722027819 */ /* 0x004ff200000006ff */
[----:B------:R2:W4:Y:S01]  /*7040*/  MUFU.EX2 R34, R3 ;  /* 0x0000000300227308 */ /* 0x0005220000000800 */
[----:B------:R-:W-:Y:S01]  /*7050*/  FFMA R2, R32, R2, 1 ;  /* 0x3f80000020027423 */ /* 0x000fe20000000002 */
[----:B-----5:R-:W-:Y:S04]  /*7060*/  SHF.L.U32 R4, R44, 0x17, RZ ;  /* 0x000000172c047819 */ /* 0x020fe800000006ff */
[----:B------:R-:W-:Y:S04]  /*7070*/  IADD3 R18, PT, PT, R2, 0x1800000, RZ ;  /* 0x0180000002127810 */ /* 0x000fe80007ffe0ff */
[----:B------:R5:W4:Y:S01]  /*7080*/  MUFU.EX2 R32, R5 ;  /* 0x0000000500207308 */ /* 0x000b220000000800 */
[----:B------:R-:W-:Y:S04]  /*7090*/  LOP3.LUT R18, R18, 0x7f800000, RZ, 0xc0, !PT ;  /* 0x7f80000012127812 */ /* 0x000fe800078ec0ff */
[----:B------:R-:W-:Y:S02]  /*70a0*/  ISETP.GT.U32.AND P0, PT, R18, 0x1ffffff, PT ;  /* 0x01ffffff1200780c */ /* 0x000fe40003f04070 */
[----:B--2---:R-:W-:Y:S02]  /*70b0*/  SHF.L.U32 R3, R43, 0x17, RZ ;  /* 0x000000172b037819 */ /* 0x004fe400000006ff */
[----:B------:R-:W-:Y:S03]  /*70c0*/  SHF.L.U32 R18, R47, 0x17, RZ ;  /* 0x000000172f127819 */ /* 0x000fe600000006ff */
[----:B------:R-:W-:Y:S01]  /*70d0*/  FFMA R3, R65, R3, 1 ;  /* 0x3f80000041037423 */ /* 0x000fe20000000003 */
[----:B------:R-:W-:Y:S01]  /*70e0*/  FFMA R4, R66, R4, 1 ;  /* 0x3f80000042047423 */ /* 0x000fe20000000004 */
[----:B-----5:R-:W-:Y:S01]  /*70f0*/  FFMA R5, R67, R17, 1 ;  /* 0x3f80000043057423 */ /* 0x020fe20000000011 */
[----:B------:R-:W-:Y:S05]  /*7100*/  SHF.L.U32 R17, R46, 0x17, RZ ;  /* 0x000000172e117819 */ /* 0x000fea00000006ff */
[----:B------:R-:W-:Y:S01]  /*7110*/  FFMA R6, R68, R17, 1 ;  /* 0x3f80000044067423 */ /* 0x000fe20000000011 */
[----:B------:R-:W-:Y:S01]  /*7120*/  SHF.L.U32 R17, R50, 0x17, RZ ;  /* 0x0000001732117819 */ /* 0x000fe200000006ff */
[----:B------:R-:W-:Y:S01]  /*7130*/  FFMA R49, R69, R18, 1 ;  /* 0x3f80000045317423 */ /* 0x000fe20000000012 */
[----:B------:R-:W-:Y:S01]  /*7140*/  SHF.L.U32 R18, R51, 0x17, RZ ;  /* 0x0000001733127819 */ /* 0x000fe200000006ff */
[----:B------:R2:W5:Y:S01]  /*7150*/  MUFU.EX2 R50, R7 ;  /* 0x0000000700327308 */ /* 0x0005620000000800 */
[----:B------:R-:W-:Y:S01]  /*7160*/  FFMA R30, R70, R19, 1 ;  /* 0x3f800000461e7423 */ /* 0x000fe20000000013 */
[----:B------:R-:W-:Y:S01]  /*7170*/  SHF.L.U32 R19, R52, 0x17, RZ ;  /* 0x0000001734137819 */ /* 0x000fe200000006ff */
[----:B------:R-:W-:Y:S01]  /*7180*/  FFMA R29, R71, R23, 1 ;  /* 0x3f800000471d7423 */ /* 0x000fe20000000017 */
[----:B------:R-:W-:Y:S01]  /*7190*/  SHF.L.U32 R23, R20, 0x17, RZ ;  /* 0x0000001714177819 */ /* 0x000fe200000006ff */
[----:B------:R-:W-:Y:S01]  /*71a0*/  FFMA R48, R72, R17, 1 ;  /* 0x3f80000048307423 */ /* 0x000fe20000000011 */
[----:B------:R-:W-:Y:S01]  /*71b0*/  SHF.L.U32 R17, R54, 0x17, RZ ;  /* 0x0000001736117819 */ /* 0x000fe200000006ff */
[----:B------:R-:W-:Y:S01]  /*71c0*/  FFMA R47, R73, R18, 1 ;  /* 0x3f800000492f7423 */ /* 0x000fe20000000012 */
[----:B------:R-:W-:Y:S02]  /*71d0*/  SHF.L.U32 R18, R55, 0x17, RZ ;  /* 0x0000001737127819 */ /* 0x000fe400000006ff */
[----:B------:R3:W5:Y:S01]  /*71e0*/  MUFU.EX2 R54, R8 ;  /* 0x0000000800367308 */ /* 0x0007620000000800 */
[----:B------:R-:W-:Y:S01]  /*71f0*/  FFMA R46, R74, R19, 1 ;  /* 0x3f8000004a2e7423 */ /* 0x000fe20000000013 */
[----:B------:R-:W-:Y:S02]  /*7200*/  SHF.L.U32 R19, R59, 0x17, RZ ;  /* 0x000000173b137819 */ /* 0x000fe400000006ff */
[----:B--2---:R-:W-:Y:S06]  /*7210*/  SHF.L.U32 R7, R53, 0x17, RZ ;  /* 0x0000001735077819 */ /* 0x004fec00000006ff */
[----:B------:R2:W5:Y:S01]  /*7220*/  MUFU.EX2 R55, R9 ;  /* 0x0000000900377308 */ /* 0x0005620000000800 */
[----:B-1----:R-:W-:Y:S01]  /*7230*/  FFMA R45, R25, R7, 1 ;  /* 0x3f800000192d7423 */ /* 0x002fe20000000007 */
[----:B------:R-:W-:Y:S01]  /*7240*/  SHF.L.U32 R7, R56, 0x17, RZ ;  /* 0x0000001738077819 */ /* 0x000fe200000006ff */
[----:B------:R-:W-:Y:S01]  /*7250*/  FFMA R26, R75, R17, 1 ;  /* 0x3f8000004b1a7423 */ /* 0x000fe20000000011 */
[----:B------:R-:W-:Y:S01]  /*7260*/  FFMA R17, R76, R18, 1 ;  /* 0x3f8000004c117423 */ /* 0x000fe20000000012 */
[----:B---3--:R-:W-:Y:S05]  /*7270*/  SHF.L.U32 R8, R57, 0x17, RZ ;  /* 0x0000001739087819 */ /* 0x008fea00000006ff */
[----:B------:R1:W3:Y:S01]  /*7280*/  MUFU.EX2 R56, R10 ;  /* 0x0000000a00387308 */ /* 0x0002e20000000800 */
[----:B------:R-:W-:Y:S01]  /*7290*/  SHF.L.U32 R18, R58, 0x17, RZ ;  /* 0x000000173a127819 */ /* 0x000fe200000006ff */
[----:B------:R-:W-:Y:S01]  /*72a0*/  FFMA R52, R77, R7, 1 ;  /* 0x3f8000004d347423 */ /* 0x000fe20000000007 */
[----:B------:R-:W-:Y:S01]  /*72b0*/  SHF.L.U32 R7, R60, 0x17, RZ ;  /* 0x000000173c077819 */ /* 0x000fe200000006ff */
[----:B------:R-:W-:Y:S01]  /*72c0*/  FFMA R44, R31, R8, 1 ;  /* 0x3f8000001f2c7423 */ /* 0x000fe20000000008 */
[----:B------:R-:W-:Y:S01]  /*72d0*/  SHF.L.U32 R8, R61, 0x17, RZ ;  /* 0x000000173d087819 */ /* 0x000fe200000006ff */
[----:B------:R-:W-:Y:S01]  /*72e0*/  FFMA R18, R78, R18, 1 ;  /* 0x3f8000004e127423 */ /* 0x000fe20000000012 */
[----:B------:R-:W-:Y:S01]  /*72f0*/  FFMA R19, R28, R19, 1 ;  /* 0x3f8000001c137423 */ /* 0x000fe20000000013 */
[----:B--2---:R-:W-:Y:S01]  /*7300*/  SHF.L.U32 R9, R62, 0x17, RZ ;  /* 0x000000173e097819 */ /* 0x004fe200000006ff */
[----:B------:R-:W-:Y:S01]  /*7310*/  FFMA R20, R79, R7, 1 ;  /* 0x3f8000004f147423 */ /* 0x000fe20000000007 */
[----:B------:R-:W-:Y:S01]  /*7320*/  SHF.L.U32 R7, R21, 0x17, RZ ;  /* 0x0000001715077819 */ /* 0x000fe200000006ff */
[----:B------:R-:W-:Y:S01]  /*7330*/  FFMA R43, R80, R8, 1 ;  /* 0x3f800000502b7423 */ /* 0x000fe20000000008 */
[----:B------:R-:W-:Y:S01]  /*7340*/  SHF.L.U32 R8, R22, 0x17, RZ ;  /* 0x0000001716087819 */ /* 0x000fe200000006ff */
[----:B------:R2:W3:Y:S01]  /*7350*/  MUFU.EX2 R21, R0 ;  /* 0x0000000000157308 */ /* 0x0004e20000000800 */
[----:B------:R-:W-:Y:S01]  /*7360*/  FFMA R25, R81, R9, 1 ;  /* 0x3f80000051197423 */ /* 0x000fe20000000009 */
[----:B------:R-:W-:Y:S01]  /*7370*/  SHF.L.U32 R9, R27, 0x17, RZ ;  /* 0x000000171b097819 */ /* 0x000fe200000006ff */
[----:B------:R-:W-:Y:S01]  /*7380*/  FFMA R23, R82, R23, 1 ;  /* 0x3f80000052177423 */ /* 0x000fe20000000017 */
[----:B-1----:R-:W-:Y:S01]  /*7390*/  SHF.L.U32 R10, R24, 0x17, RZ ;  /* 0x00000017180a7819 */ /* 0x002fe200000006ff */
[----:B----4-:R-:W-:Y:S01]  /*73a0*/  FFMA R24, R33, R7, 1 ;  /* 0x3f80000021187423 */ /* 0x010fe20000000007 */
[----:B------:R-:W-:Y:S01]  /*73b0*/  SHF.L.U32 R7, R13, 0x17, RZ ;  /* 0x000000170d077819 */ /* 0x000fe200000006ff */
[----:B------:R-:W-:Y:S01]  /*73c0*/  FFMA R51, R34, R8, 1 ;  /* 0x3f80000022337423 */ /* 0x000fe20000000008 */
[----:B------:R-:W-:Y:S01]  /*73d0*/  SHF.L.U32 R8, R14, 0x17, RZ ;  /* 0x000000170e087819 */ /* 0x000fe200000006ff */
[----:B------:R-:W-:Y:S01]  /*73e0*/  FFMA R35, R35, R9, 1 ;  /* 0x3f80000023237423 */ /* 0x000fe20000000009 */
[----:B------:R-:W-:Y:S02]  /*73f0*/  SHF.L.U32 R9, R15, 0x17, RZ ;  /* 0x000000170f097819 */ /* 0x000fe400000006ff */
[----:B--2---:R-:W-:Y:S05]  /*7400*/  SHF.L.U32 R0, R11, 0x17, RZ ;  /* 0x000000170b007819 */ /* 0x004fea00000006ff */
[----:B------:R-:W-:Y:S01]  /*7410*/  FFMA R27, R32, R0, 1 ;  /* 0x3f800000201b7423 */ /* 0x000fe20000000000 */
[----:B------:R-:W-:Y:S01]  /*7420*/  SHF.L.U32 R0, R12, 0x17, RZ ;  /* 0x000000170c007819 */ /* 0x000fe200000006ff */
[----:B------:R-:W-:Y:S01]  /*7430*/  FFMA R28, R64, R10, 1 ;  /* 0x3f800000401c7423 */ /* 0x000fe2000000000a */
[----:B------:R-:W-:Y:S03]  /*7440*/  SHF.L.U32 R10, R16, 0x17, RZ ;  /* 0x00000017100a7819 */ /* 0x000fe600000006ff */
[----:B-----5:R-:W-:Y:S01]  /*7450*/  FFMA R53, R50, R0, 1 ;  /* 0x3f80000032357423 */ /* 0x020fe20000000000 */
[----:B------:R-:W-:Y:S01]  /*7460*/  FFMA R50, R54, R7, 1 ;  /* 0x3f80000036327423 */ /* 0x000fe20000000007 */
[----:B------:R-:W-:Y:S01]  /*7470*/  FFMA R31, R55, R8, 1 ;  /* 0x3f800000371f7423 */ /* 0x000fe20000000008 */
[----:B---3--:R-:W-:Y:S01]  /*7480*/  FFMA R34, R56, R9, 1 ;  /* 0x3f80000038227423 */ /* 0x008fe20000000009 */
[----:B------:R-:W-:Y:S01]  /*7490*/  FFMA R33, R21, R10, 1 ;  /* 0x3f80000015217423 */ /* 0x000fe2000000000a */
[----:B------:R-:W-:Y:S06]  /*74a0*/  @P0 BRA `(.L_x_105) ;  /* 0x0000000000140947 */ /* 0x000fec0003800000 */
[----:B------:R-:W-:Y:S02]  /*74b0*/  MOV R57, R2 ;  /* 0x0000000200397202 */ /* 0x000fe40000000f00 */
[----:B------:R-:W-:Y:S02]  /*74c0*/  MOV R56, 0x74e0 ;  /* 0x000074e000387802 */ /* 0x000fe40000000f00 */
[----:B------:R-:W-:Y:S05]  /*74d0*/  CALL.REL.NOINC `($__internal_3_$__cuda_sm20_rcp_rn_f32_slowpath) ;  /* 0x0000003000c07944 */ /* 0x000fea0003c00000 */
[----:B------:R-:W-:Y:S01]  /*74e0*/  MOV R0, R32 ;  /* 0x0000002000007202 */ /* 0x000fe20000000f00 */
[----:B------:R-:W-:Y:S05]  /*74f0*/  BRA `(.L_x_106) ;  /* 0x0000000000107947 */ /* 0x000fea0003800000 */
.L_x_105:
[----:B------:R-:W1:Y:S02]  /*7500*/  MUFU.RCP R0, R2 ;  /* 0x0000000200007308 */ /* 0x000e640000001000 */
[----:B-1----:R-:W-:Y:S04]  /*7510*/  FFMA R2, R2, R0, -1 ;  /* 0xbf80000002027423 */ /* 0x002fe80000000000 */
[----:B------:R-:W-:Y:S04]  /*7520*/  FADD.FTZ R2, -R2, -RZ ;  /* 0x800000ff02027221 */ /* 0x000fe80000010100 */
[----:B------:R-:W-:Y:S07]  /*7530*/  FFMA R0, R0, R2, R0 ;  /* 0x0000000200007223 */ /* 0x000fee0000000000 */
.L_x_106:
[----:B------:R-:W-:Y:S05]  /*7540*/  BSYNC.RECONVERGENT B1 ;  /* 0x0000000000017941 */ /* 0x000fea0003800200 */
.L_x_104:
[----:B------:R-:W-:Y:S01]  /*7550*/  VIADD R2, R3, 0x1800000 ;  /* 0x0180000003027836 */ /* 0x000fe20000000000 */
[----:B------:R-:W-:Y:S04]  /*7560*/  BSSY.RECONVERGENT B1, `(.L_x_107) ;  /* 0x000000e000017945 */ /* 0x000fe80003800200 */
[----:B------:R-:W-:Y:S04]  /*7570*/  LOP3.LUT R2, R2, 0x7f800000, RZ, 0xc0, !PT ;  /* 0x7f80000002027812 */ /* 0x000fe800078ec0ff */
[----:B------:R-:W-:Y:S11]  /*7580*/  ISETP.GT.U32.AND P0, PT, R2, 0x1ffffff, PT ;  /* 0x01ffffff0200780c */ /* 0x000ff60003f04070 */
[----:B------:R-:W-:Y:S02]  /*7590*/  @!UPT UIADD3 URZ, UPT, UPT, URZ, URZ, URZ ;  /* 0x000000fffffff290 */ /* 0x000fe4000fffe0ff */
[----:B------:R-:W-:Y:S05]  /*75a0*/  @P0 BRA `(.L_x_108) ;  /* 0x0000000000140947 */ /* 0x000fea0003800000 */
[----:B------:R-:W-:Y:S02]  /*75b0*/  MOV R57, R3 ;  /* 0x0000000300397202 */ /* 0x000fe40000000f00 */
[----:B------:R-:W-:Y:S02]  /*75c0*/  MOV R56, 0x75e0 ;  /* 0x000075e000387802 */ /* 0x000fe40000000f00 */
[----:B------:R-:W-:Y:S05]  /*75d0*/  CALL.REL.NOINC `($__internal_3_$__cuda_sm20_rcp_rn_f32_slowpath) ;  /* 0x0000003000807944 */ /* 0x000fea0003c00000 */
[----:B------:R-:W-:Y:S01]  /*75e0*/  MOV R2, R32 ;  /* 0x0000002000027202 */ /* 0x000fe20000000f00 */
[----:B------:R-:W-:Y:S05]  /*75f0*/  BRA `(.L_x_109) ;  /* 0x0000000000107947 */ /* 0x000fea0003800000 */
.L_x_108:
[----:B------:R-:W1:Y:S02]  /*7600*/  MUFU.RCP R2, R3 ;  /* 0x0000000300027308 */ /* 0x000e640000001000 */
[----:B-1----:R-:W-:Y:S04]  /*7610*/  FFMA R3, R3, R2, -1 ;  /* 0xbf80000003037423 */ /* 0x002fe80000000002 */
[----:B------:R-:W-:Y:S04]  /*7620*/  FADD.FTZ R3, -R3, -RZ ;  /* 0x800000ff03037221 */ /* 0x000fe80000010100 */
[----:B------:R-:W-:Y:S07]  /*7630*/  FFMA R2, R2, R3, R2 ;  /* 0x0000000302027223 */ /* 0x000fee0000000002 */
.L_x_109:
[----:B------:R-:W-:Y:S05]  /*7640*/  BSYNC.RECONVERGENT B1 ;  /* 0x0000000000017941 */ /* 0x000fea0003800200 */
.L_x_107:
        /* <DEDUP_REMOVED lines=11> */
.L_x_111:
[----:B------:R-:W1:Y:S02]  /*7700*/  MUFU.RCP R3, R4 ;  /* 0x0000000400037308 */ /* 0x000e640000001000 */
[----:B-1----:R-:W-:Y:S04]  /*7710*/  FFMA R4, R4, R3, -1 ;  /* 0xbf80000004047423 */ /* 0x002fe80000000003 */
[----:B------:R-:W-:Y:S04]  /*7720*/  FADD.FTZ R4, -R4, -RZ ;  /* 0x800000ff04047221 */ /* 0x000fe80000010100 */
[----:B------:R-:W-:Y:S07]  /*7730*/  FFMA R3, R3, R4, R3 ;  /* 0x0000000403037223 */ /* 0x000fee0000000003 */
.L_x_112:
[----:B------:R-:W-:Y:S05]  /*7740*/  BSYNC.RECONVERGENT B1 ;  /* 0x0000000000017941 */ /* 0x000fea0003800200 */
.L_x_110:
        /* <DEDUP_REMOVED lines=11> */
.L_x_114:
[----:B------:R-:W1:Y:S02]  /*7800*/  MUFU.RCP R4, R5 ;  /* 0x0000000500047308 */ /* 0x000e640000001000 */
[----:B-1----:R-:W-:Y:S04]  /*7810*/  FFMA R5, R5, R4, -1 ;  /* 0xbf80000005057423 */ /* 0x002fe80000000004 */
[----:B------:R-:W-:Y:S04]  /*7820*/  FADD.FTZ R5, -R5, -RZ ;  /* 0x800000ff05057221 */ /* 0x000fe80000010100 */
[----:B------:R-:W-:Y:S07]  /*7830*/  FFMA R4, R4, R5, R4 ;  /* 0x0000000504047223 */ /* 0x000fee0000000004 */
.L_x_115:
[----:B------:R-:W-:Y:S05]  /*7840*/  BSYNC.RECONVERGENT B1 ;  /* 0x0000000000017941 */ /* 0x000fea0003800200 */
.L_x_113:
        /* <DEDUP_REMOVED lines=11> */
.L_x_117:
[----:B------:R-:W1:Y:S02]  /*7900*/  MUFU.RCP R5, R6 ;  /* 0x0000000600057308 */ /* 0x000e640000001000 */
[----:B-1----:R-:W-:Y:S04]  /*7910*/  FFMA R6, R6, R5, -1 ;  /* 0xbf80000006067423 */ /* 0x002fe80000000005 */
[----:B------:R-:W-:Y:S04]  /*7920*/  FADD.FTZ R6, -R6, -RZ ;  /* 0x800000ff06067221 */ /* 0x000fe80000010100 */
[----:B------:R-:W-:Y:S07]  /*7930*/  FFMA R5, R5, R6, R5 ;  /* 0x0000000605057223 */ /* 0x000fee0000000005 */
.L_x_118:
[----:B------:R-:W-:Y:S05]  /*7940*/  BSYNC.RECONVERGENT B1 ;  /* 0x0000000000017941 */ /* 0x000fea0003800200 */
.L_x_116:
        /* <DEDUP_REMOVED lines=11> */
.L_x_120:
[----:B------:R-:W1:Y:S02]  /*7a00*/  MUFU.RCP R6, R49 ;  /* 0x0000003100067308 */ /* 0x000e640000001000 */
[----:B-1----:R-:W-:Y:S04]  /*7a10*/  FFMA R7, R49, R6, -1 ;  /* 0xbf80000031077423 */ /* 0x002fe80000000006 */
[----:B------:R-:W-:Y:S04]  /*7a20*/  FADD.FTZ R7, -R7, -RZ ;  /* 0x800000ff07077221 */ /* 0x000fe80000010100 */
[----:B------:R-:W-:Y:S07]  /*7a30*/  FFMA R6, R6, R7, R6 ;  /* 0x0000000706067223 */ /* 0x000fee0000000006 */
.L_x_121:
[----:B------:R-:W-:Y:S05]  /*7a40*/  BSYNC.RECONVERGENT B1 ;  /* 0x0000000000017941 */ /* 0x000fea0003800200 */
.L_x_119:
        /* <DEDUP_REMOVED lines=11> */
.L_x_123:
[----:B------:R-:W1:Y:S02]  /*7b00*/  MUFU.RCP R7, R30 ;  /* 0x0000001e00077308 */ /* 0x000e640000001000 */
[----:B-1----:R-:W-:Y:S04]  /*7b10*/  FFMA R8, R30, R7, -1 ;  /* 0xbf8000001e087423 */ /* 0x002fe80000000007 */
[----:B------:R-:W-:Y:S04]  /*7b20*/  FADD.FTZ R8, -R8, -RZ ;  /* 0x800000ff08087221 */ /* 0x000fe80000010100 */
[----:B------:R-:W-:Y:S07]  /*7b30*/  FFMA R7, R7, R8, R7 ;  /* 0x0000000807077223 */ /* 0x000fee0000000007 */
.L_x_124:
[----:B------:R-:W-:Y:S05]  /*7b40*/  BSYNC.RECONVERGENT B1 ;  /* 0x0000000000017941 */ /* 0x000fea0003800200 */
.L_x_122:
        /* <DEDUP_REMOVED lines=11> */
.L_x_126:
[----:B------:R-:W1:Y:S02]  /*7c00*/  MUFU.RCP R8, R29 ;  /* 0x0000001d00087308 */ /* 0x000e640000001000 */
[----:B-1----:R-:W-:Y:S04]  /*7c10*/  FFMA R9, R29, R8, -1 ;  /* 0xbf8000001d097423 */ /* 0x002fe80000000008 */
[----:B------:R-:W-:Y:S04]  /*7c20*/  FADD.FTZ R9, -R9, -RZ ;  /* 0x800000ff09097221 */ /* 0x000fe80000010100 */
[----:B------:R-:W-:Y:S07]  /*7c30*/  FFMA R8, R8, R9, R8 ;  /* 0x0000000908087223 */ /* 0x000fee0000000008 */
.L_x_127:
[----:B------:R-:W-:Y:S05]  /*7c40*/  BSYNC.RECONVERGENT B1 ;  /* 0x0000000000017941 */ /* 0x000fea0003800200 */
.L_x_125:
        /* <DEDUP_REMOVED lines=11> */
.L_x_129:
[----:B------:R-:W1:Y:S02]  /*7d00*/  MUFU.RCP R9, R48 ;  /* 0x0000003000097308 */ /* 0x000e640000001000 */
[----:B-1----:R-:W-:Y:S04]  /*7d10*/  FFMA R10, R48, R9, -1 ;  /* 0xbf800000300a7423 */ /* 0x002fe80000000009 */
[----:B------:R-:W-:Y:S04]  /*7d20*/  FADD.FTZ R10, -R10, -RZ ;  /* 0x800000ff0a0a7221 */ /* 0x000fe80000010100 */
[----:B------:R-:W-:Y:S07]  /*7d30*/  FFMA R9, R9, R10, R9 ;  /* 0x0000000a09097223 */ /* 0x000fee0000000009 */
.L_x_130:
[----:B------:R-:W-:Y:S05]  /*7d40*/  BSYNC.RECONVERGENT B1 ;  /* 0x0000000000017941 */ /* 0x000fea0003800200 */
.L_x_128:
        /* <DEDUP_REMOVED lines=11> */
.L_x_132:
[----:B------:R-:W1:Y:S02]  /*7e00*/  MUFU.RCP R10, R47 ;  /* 0x0000002f000a7308 */ /* 0x000e640000001000 */
[----:B-1----:R-:W-:Y:S04]  /*7e10*/  FFMA R11, R47, R10, -1 ;  /* 0xbf8000002f0b7423 */ /* 0x002fe8000000000a */
[----:B------:R-:W-:Y:S04]  /*7e20*/  FADD.FTZ R11, -R11, -RZ ;  /* 0x800000ff0b0b7221 */ /* 0x000fe80000010100 */
[----:B------:R-:W-:Y:S07]  /*7e30*/  FFMA R10, R10, R11, R10 ;  /* 0x0000000b0a0a7223 */ /* 0x000fee000000000a */
.L_x_133:
[----:B------:R-:W-:Y:S05]  /*7e40*/  BSYNC.RECONVERGENT B1 ;  /* 0x0000000000017941 */ /* 0x000fea0003800200 */
.L_x_131:
        /* <DEDUP_REMOVED lines=11> */
.L_x_135:
[----:B------:R-:W1:Y:S02]  /*7f00*/  MUFU.RCP R11, R46 ;  /* 0x0000002e000b7308 */ /* 0x000e640000001000 */
[----:B-1----:R-:W-:Y:S04]  /*7f10*/  FFMA R12, R46, R11, -1 ;  /* 0xbf8000002e0c7423 */ /* 0x002fe8000000000b */
[----:B------:R-:W-:Y:S04]  /*7f20*/  FADD.FTZ R12, -R12, -RZ ;  /* 0x800000ff0c0c7221 */ /* 0x000fe80000010100 */
[----:B------:R-:W-:Y:S07]  /*7f30*/  FFMA R11, R11, R12, R11 ;  /* 0x0000000c0b0b7223 */ /* 0x000fee000000000b */
.L_x_136:
[----:B------:R-:W-:Y:S05]  /*7f40*/  BSYNC.RECONVERGENT B1 ;  /* 0x0000000000017941 */ /* 0x000fea0003800200 */
.L_x_134:
        /* <DEDUP_REMOVED lines=11> */
.L_x_138:
[----:B------:R-:W1:Y:S02]  /*8000*/  MUFU.RCP R12, R45 ;  /* 0x0000002d000c7308 */ /* 0x000e640000001000 */
[----:B-1----:R-:W-:Y:S04]  /*8010*/  FFMA R13, R45, R12, -1 ;  /* 0xbf8000002d0d7423 */ /* 0x002fe8000000000c */
[----:B------:R-:W-:Y:S04]  /*8020*/  FADD.FTZ R13, -R13, -RZ ;  /* 0x800000ff0d0d7221 */ /* 0x000fe80000010100 */
[----:B------:R-:W-:Y:S07]  /*8030*/  FFMA R12, R12, R13, R12 ;  /* 0x0000000d0c0c7223 */ /* 0x000fee000000000c */
.L_x_139:
[----:B------:R-:W-:Y:S05]  /*8040*/  BSYNC.RECONVERGENT B1 ;  /* 0x0000000000017941 */ /* 0x000fea0003800200 */
.L_x_137:
        /* <DEDUP_REMOVED lines=11> */
.L_x_141:
[----:B------:R-:W1:Y:S02]  /*8100*/  MUFU.RCP R13, R26 ;  /* 0x0000001a000d7308 */ /* 0x000e640000001000 */
[----:B-1----:R-:W-:Y:S04]  /*8110*/  FFMA R14, R26, R13, -1 ;  /* 0xbf8000001a0e7423 */ /* 0x002fe8000000000d */
[----:B------:R-:W-:Y:S04]  /*8120*/  FADD.FTZ R14, -R14, -RZ ;  /* 0x800000ff0e0e7221 */ /* 0x000fe80000010100 */
[----:B------:R-:W-:Y:S07]  /*8130*/  FFMA R13, R13, R14, R13 ;  /* 0x0000000e0d0d7223 */ /* 0x000fee000000000d */
.L_x_142:
[----:B------:R-:W-:Y:S05]  /*8140*/  BSYNC.RECONVERGENT B1 ;  /* 0x0000000000017941 */ /* 0x000fea0003800200 */
.L_x_140:
        /* <DEDUP_REMOVED lines=11> */
.L_x_144:
[----:B------:R-:W1:Y:S02]  /*8200*/  MUFU.RCP R14, R17 ;  /* 0x00000011000e7308 */ /* 0x000e640000001000 */
[----:B-1----:R-:W-:Y:S04]  /*8210*/  FFMA R15, R17, R14, -1 ;  /* 0xbf800000110f7423 */ /* 0x002fe8000000000e */
[----:B------:R-:W-:Y:S04]  /*8220*/  FADD.FTZ R15, -R15, -RZ ;  /* 0x800000ff0f0f7221 */ /* 0x000fe80000010100 */
[----:B------:R-:W-:Y:S07]  /*8230*/  FFMA R14, R14, R15, R14 ;  /* 0x0000000f0e0e7223 */ /* 0x000fee000000000e */
.L_x_145:
[----:B------:R-:W-:Y:S05]  /*8240*/  BSYNC.RECONVERGENT B1 ;  /* 0x0000000000017941 */ /* 0x000fea0003800200 */
.L_x_143:
        /* <DEDUP_REMOVED lines=11> */
.L_x_147:
[----:B------:R-:W1:Y:S02]  /*8300*/  MUFU.RCP R15, R52 ;  /* 0x00000034000f7308 */ /* 0x000e640000001000 */
[----:B-1----:R-:W-:Y:S04]  /*8310*/  FFMA R16, R52, R15, -1 ;  /* 0xbf80000034107423 */ /* 0x002fe8000000000f */
[----:B------:R-:W-:Y:S04]  /*8320*/  FADD.FTZ R16, -R16, -RZ ;  /* 0x800000ff10107221 */ /* 0x000fe80000010100 */
[----:B------:R-:W-:Y:S07]  /*8330*/  FFMA R15, R15, R16, R15 ;  /* 0x000000100f0f7223 */ /* 0x000fee000000000f */
.L_x_148:
[----:B------:R-:W-:Y:S05]  /*8340*/  BSYNC.RECONVERGENT B1 ;  /* 0x0000000000017941 */ /* 0x000fea0003800200 */
.L_x_146:
        /* <DEDUP_REMOVED lines=11> */
.L_x_150:
[----:B------:R-:W1:Y:S02]  /*8400*/  MUFU.RCP R16, R44 ;  /* 0x0000002c00107308 */ /* 0x000e640000001000 */
[----:B-1----:R-:W-:Y:S04]  /*8410*/  FFMA R17, R44, R16, -1 ;  /* 0xbf8000002c117423 */ /* 0x002fe80000000010 */
[----:B------:R-:W-:Y:S04]  /*8420*/  FADD.FTZ R17, -R17, -RZ ;  /* 0x800000ff11117221 */ /* 0x000fe80000010100 */
[----:B------:R-:W-:Y:S07]  /*8430*/  FFMA R16, R16, R17, R16 ;  /* 0x0000001110107223 */ /* 0x000fee0000000010 */
.L_x_151:
[----:B------:R-:W-:Y:S05]  /*8440*/  BSYNC.RECONVERGENT B1 ;  /* 0x0000000000017941 */ /* 0x000fea0003800200 */
.L_x_149:
        /* <DEDUP_REMOVED lines=11> */
.L_x_153:
[----:B------:R-:W1:Y:S02]  /*8500*/  MUFU.RCP R17, R18 ;  /* 0x0000001200117308 */ /* 0x000e640000001000 */
[----:B-1----:R-:W-:Y:S04]  /*8510*/  FFMA R18, R18, R17, -1 ;  /* 0xbf80000012127423 */ /* 0x002fe80000000011 */
[----:B------:R-:W-:Y:S04]  /*8520*/  FADD.FTZ R18, -R18, -RZ ;  /* 0x800000ff12127221 */ /* 0x000fe80000010100 */
[----:B------:R-:W-:Y:S07]  /*8530*/  FFMA R17, R17, R18, R17 ;  /* 0x0000001211117223 */ /* 0x000fee0000000011 */
.L_x_154:
[----:B------:R-:W-:Y:S05]  /*8540*/  BSYNC.RECONVERGENT B1 ;  /* 0x0000000000017941 */ /* 0x000fea0003800200 */
.L_x_152:
        /* <DEDUP_REMOVED lines=11> */
.L_x_156:
[----:B------:R-:W1:Y:S02]  /*8600*/  MUFU.RCP R18, R19 ;  /* 0x0000001300127308 */ /* 0x000e640000001000 */
[----:B-1----:R-:W-:Y:S04]  /*8610*/  FFMA R19, R19, R18, -1 ;  /* 0xbf80000013137423 */ /* 0x002fe80000000012 */
[----:B------:R-:W-:Y:S04]  /*8620*/  FADD.FTZ R19, -R19, -RZ ;  /* 0x800000ff13137221 */ /* 0x000fe80000010100 */
[----:B------:R-:W-:Y:S07]  /*8630*/  FFMA R18, R18, R19, R18 ;  /* 0x0000001312127223 */ /* 0x000fee0000000012 */
.L_x_157:
[----:B------:R-:W-:Y:S05]  /*8640*/  BSYNC.RECONVERGENT B1 ;  /* 0x0000000000017941 */ /* 0x000fea0003800200 */
.L_x_155:
        /* <DEDUP_REMOVED lines=11> */
.L_x_159:
[----:B------:R-:W1:Y:S02]  /*8700*/  MUFU.RCP R19, R20 ;  /* 0x0000001400137308 */ /* 0x000e640000001000 */
[----:B-1----:R-:W-:Y:S04]  /*8710*/  FFMA R20, R20, R19, -1 ;  /* 0xbf80000014147423 */ /* 0x002fe80000000013 */
[----:B------:R-:W-:Y:S04]  /*8720*/  FADD.FTZ R20, -R20, -RZ ;  /* 0x800000ff14147221 */ /* 0x000fe80000010100 */
[----:B------:R-:W-:Y:S07]  /*8730*/  FFMA R19, R19, R20, R19 ;  /* 0x0000001413137223 */ /* 0x000fee0000000013 */
.L_x_160:
[----:B------:R-:W-:Y:S05]  /*8740*/  BSYNC.RECONVERGENT B1 ;  /* 0x0000000000017941 */ /* 0x000fea0003800200 */
.L_x_158:
        /* <DEDUP_REMOVED lines=11> */
.L_x_162:
[----:B------:R-:W1:Y:S02]  /*8800*/  MUFU.RCP R20, R43 ;  /* 0x0000002b00147308 */ /* 0x000e640000001000 */
[----:B-1----:R-:W-:Y:S04]  /*8810*/  FFMA R21, R43, R20, -1 ;  /* 0xbf8000002b157423 */ /* 0x002fe80000000014 */
[----:B------:R-:W-:Y:S04]  /*8820*/  FADD.FTZ R21, -R21, -RZ ;  /* 0x800000ff15157221 */ /* 0x000fe80000010100 */
[----:B------:R-:W-:Y:S07]  /*8830*/  FFMA R20, R20, R21, R20 ;  /* 0x0000001514147223 */ /* 0x000fee0000000014 */
.L_x_163:
[----:B------:R-:W-:Y:S05]  /*8840*/  BSYNC.RECONVERGENT B1 ;  /* 0x0000000000017941 */ /* 0x000fea0003800200 */
.L_x_161:
        /* <DEDUP_REMOVED lines=11> */
.L_x_165:
[----:B------:R-:W1:Y:S02]  /*8900*/  MUFU.RCP R21, R25 ;  /* 0x0000001900157308 */ /* 0x000e640000001000 */
[----:B-1----:R-:W-:Y:S04]  /*8910*/  FFMA R22, R25, R21, -1 ;  /* 0xbf80000019167423 */ /* 0x002fe80000000015 */
[----:B------:R-:W-:Y:S04]  /*8920*/  FADD.FTZ R22, -R22, -RZ ;  /* 0x800000ff16167221 */ /* 0x000fe80000010100 */
[----:B------:R-:W-:Y:S07]  /*8930*/  FFMA R21, R21, R22, R21 ;  /* 0x0000001615157223 */ /* 0x000fee0000000015 */
.L_x_166:
[----:B------:R-:W-:Y:S05]  /*8940*/  BSYNC.RECONVERGENT B1 ;  /* 0x0000000000017941 */ /* 0x000fea0003800200 */
.L_x_164:
        /* <DEDUP_REMOVED lines=11> */
.L_x_168:
[----:B------:R-:W1:Y:S02]  /*8a00*/  MUFU.RCP R22, R23 ;  /* 0x0000001700167308 */ /* 0x000e640000001000 */
[----:B-1----:R-:W-:Y:S04]  /*8a10*/  FFMA R23, R23, R22, -1 ;  /* 0xbf80000017177423 */ /* 0x002fe80000000016 */
[----:B------:R-:W-:Y:S04]  /*8a20*/  FADD.FTZ R23, -R23, -RZ ;  /* 0x800000ff17177221 */ /* 0x000fe80000010100 */
[----:B------:R-:W-:Y:S07]  /*8a30*/  FFMA R22, R22, R23, R22 ;  /* 0x0000001716167223 */ /* 0x000fee0000000016 */
.L_x_169:
[----:B------:R-:W-:Y:S05]  /*8a40*/  BSYNC.RECONVERGENT B1 ;  /* 0x0000000000017941 */ /* 0x000fea0003800200 */
.L_x_167:
        /* <DEDUP_REMOVED lines=11> */
.L_x_171:
[----:B------:R-:W1:Y:S02]  /*8b00*/  MUFU.RCP R23, R24 ;  /* 0x0000001800177308 */ /* 0x000e640000001000 */
[----:B-1----:R-:W-:Y:S04]  /*8b10*/  FFMA R24, R24, R23, -1 ;  /* 0xbf80000018187423 */ /* 0x002fe80000000017 */
[----:B------:R-:W-:Y:S04]  /*8b20*/  FADD.FTZ R24, -R24, -RZ ;  /* 0x800000ff18187221 */ /* 0x000fe80000010100 */
[----:B------:R-:W-:Y:S07]  /*8b30*/  FFMA R23, R23, R24, R23 ;  /* 0x0000001817177223 */ /* 0x000fee0000000017 */
.L_x_172:
[----:B------:R-:W-:Y:S05]  /*8b40*/  BSYNC.RECONVERGENT B1 ;  /* 0x0000000000017941 */ /* 0x000fea0003800200 */
.L_x_170:
        /* <DEDUP_REMOVED lines=11> */
.L_x_174:
[----:B------:R-:W1:Y:S02]  /*8c00*/  MUFU.RCP R24, R51 ;  /* 0x0000003300187308 */ /* 0x000e640000001000 */
[----:B-1----:R-:W-:Y:S04]  /*8c10*/  FFMA R25, R51, R24, -1 ;  /* 0xbf80000033197423 */ /* 0x002fe80000000018 */
[----:B------:R-:W-:Y:S04]  /*8c20*/  FADD.FTZ R25, -R25, -RZ ;  /* 0x800000ff19197221 */ /* 0x000fe80000010100 */
[----:B------:R-:W-:Y:S07]  /*8c30*/  FFMA R24, R24, R25, R24 ;  /* 0x0000001918187223 */ /* 0x000fee0000000018 */
.L_x_175:
[----:B------:R-:W-:Y:S05]  /*8c40*/  BSYNC.RECONVERGENT B1 ;  /* 0x0000000000017941 */ /* 0x000fea0003800200 */
.L_x_173:
        /* <DEDUP_REMOVED lines=11> */
.L_x_177:
[----:B------:R-:W1:Y:S02]  /*8d00*/  MUFU.RCP R25, R35 ;  /* 0x0000002300197308 */ /* 0x000e640000001000 */
[----:B-1----:R-:W-:Y:S04]  /*8d10*/  FFMA R26, R35, R25, -1 ;  /* 0xbf800000231a7423 */ /* 0x002fe80000000019 */
[----:B------:R-:W-:Y:S04]  /*8d20*/  FADD.FTZ R26, -R26, -RZ ;  /* 0x800000ff1a1a7221 */ /* 0x000fe80000010100 */
[----:B------:R-:W-:Y:S07]  /*8d30*/  FFMA R25, R25, R26, R25 ;  /* 0x0000001a19197223 */ /* 0x000fee0000000019 */
.L_x_178:
[----:B------:R-:W-:Y:S05]  /*8d40*/  BSYNC.RECONVERGENT B1 ;  /* 0x0000000000017941 */ /* 0x000fea0003800200 */
.L_x_176:
        /* <DEDUP_REMOVED lines=11> */
.L_x_180:
[----:B------:R-:W1:Y:S02]  /*8e00*/  MUFU.RCP R26, R27 ;  /* 0x0000001b001a7308 */ /* 0x000e640000001000 */
[----:B-1----:R-:W-:Y:S04]  /*8e10*/  FFMA R27, R27, R26, -1 ;  /* 0xbf8000001b1b7423 */ /* 0x002fe8000000001a */
[----:B------:R-:W-:Y:S04]  /*8e20*/  FADD.FTZ R27, -R27, -RZ ;  /* 0x800000ff1b1b7221 */ /* 0x000fe80000010100 */
[----:B------:R-:W-:Y:S07]  /*8e30*/  FFMA R26, R26, R27, R26 ;  /* 0x0000001b1a1a7223 */ /* 0x000fee000000001a */
.L_x_181:
[----:B------:R-:W-:Y:S05]  /*8e40*/  BSYNC.RECONVERGENT B1 ;  /* 0x0000000000017941 */ /* 0x000fea0003800200 */
.L_x_179:
        /* <DEDUP_REMOVED lines=11> */
.L_x_183:
[----:B------:R-:W1:Y:S02]  /*8f00*/  MUFU.RCP R27, R28 ;  /* 0x0000001c001b7308 */ /* 0x000e640000001000 */
[----:B-1----:R-:W-:Y:S04]  /*8f10*/  FFMA R28, R28, R27, -1 ;  /* 0xbf8000001c1c7423 */ /* 0x002fe8000000001b */
[----:B------:R-:W-:Y:S04]  /*8f20*/  FADD.FTZ R28, -R28, -RZ ;  /* 0x800000ff1c1c7221 */ /* 0x000fe80000010100 */
[----:B------:R-:W-:Y:S07]  /*8f30*/  FFMA R27, R27, R28, R27 ;  /* 0x0000001c1b1b7223 */ /* 0x000fee000000001b */
.L_x_184:
[----:B------:R-:W-:Y:S05]  /*8f40*/  BSYNC.RECONVERGENT B1 ;  /* 0x0000000000017941 */ /* 0x000fea0003800200 */
.L_x_182:
        /* <DEDUP_REMOVED lines=11> */
.L_x_186:
[----:B------:R-:W1:Y:S02]  /*9000*/  MUFU.RCP R28, R53 ;  /* 0x00000035001c7308 */ /* 0x000e640000001000 */
[----:B-1----:R-:W-:Y:S04]  /*9010*/  FFMA R29, R53, R28, -1 ;  /* 0xbf800000351d7423 */ /* 0x002fe8000000001c */
[----:B------:R-:W-:Y:S04]  /*9020*/  FADD.FTZ R29, -R29, -RZ ;  /* 0x800000ff1d1d7221 */ /* 0x000fe80000010100 */
[----:B------:R-:W-:Y:S07]  /*9030*/  FFMA R28, R28, R29, R28 ;  /* 0x0000001d1c1c7223 */ /* 0x000fee000000001c */
.L_x_187:
[----:B------:R-:W-:Y:S05]  /*9040*/  BSYNC.RECONVERGENT B1 ;  /* 0x0000000000017941 */ /* 0x000fea0003800200 */
.L_x_185:
        /* <DEDUP_REMOVED lines=11> */
.L_x_189:
[----:B------:R-:W1:Y:S02]  /*9100*/  MUFU.RCP R29, R50 ;  /* 0x00000032001d7308 */ /* 0x000e640000001000 */
[----:B-1----:R-:W-:Y:S04]  /*9110*/  FFMA R30, R50, R29, -1 ;  /* 0xbf800000321e7423 */ /* 0x002fe8000000001d */
[----:B------:R-:W-:Y:S04]  /*9120*/  FADD.FTZ R30, -R30, -RZ ;  /* 0x800000ff1e1e7221 */ /* 0x000fe80000010100 */
[----:B------:R-:W-:Y:S07]  /*9130*/  FFMA R29, R29, R30, R29 ;  /* 0x0000001e1d1d7223 */ /* 0x000fee000000001d */
.L_x_190:
[----:B------:R-:W-:Y:S05]  /*9140*/  BSYNC.RECONVERGENT B1 ;  /* 0x0000000000017941 */ /* 0x000fea0003800200 */
.L_x_188:
        /* <DEDUP_REMOVED lines=11> */
.L_x_192:
[----:B------:R-:W1:Y:S02]  /*9200*/  MUFU.RCP R30, R31 ;  /* 0x0000001f001e7308 */ /* 0x000e640000001000 */
[----:B-1----:R-:W-:Y:S04]  /*9210*/  FFMA R31, R31, R30, -1 ;  /* 0xbf8000001f1f7423 */ /* 0x002fe8000000001e */
[----:B------:R-:W-:Y:S04]  /*9220*/  FADD.FTZ R31, -R31, -RZ ;  /* 0x800000ff1f1f7221 */ /* 0x000fe80000010100 */
[----:B------:R-:W-:Y:S07]  /*9230*/  FFMA R30, R30, R31, R30 ;  /* 0x0000001f1e1e7223 */ /* 0x000fee000000001e */
.L_x_193:
[----:B------:R-:W-:Y:S05]  /*9240*/  BSYNC.RECONVERGENT B1 ;  /* 0x0000000000017941 */ /* 0x000fea0003800200 */
.L_x_191:
        /* <DEDUP_REMOVED lines=11> */
.L_x_195:
[----:B------:R-:W1:Y:S02]  /*9300*/  MUFU.RCP R31, R34 ;  /* 0x00000022001f7308 */ /* 0x000e640000001000 */
[----:B-1----:R-:W-:Y:S04]  /*9310*/  FFMA R34, R34, R31, -1 ;  /* 0xbf80000022227423 */ /* 0x002fe8000000001f */
[----:B------:R-:W-:Y:S04]  /*9320*/  FADD.FTZ R34, -R34, -RZ ;  /* 0x800000ff22227221 */ /* 0x000fe80000010100 */
[----:B------:R-:W-:Y:S07]  /*9330*/  FFMA R31, R31, R34, R31 ;  /* 0x000000221f1f7223 */ /* 0x000fee000000001f */
.L_x_196:
[----:B------:R-:W-:Y:S05]  /*9340*/  BSYNC.RECONVERGENT B1 ;  /* 0x0000000000017941 */ /* 0x000fea0003800200 */
.L_x_194:
        /* <DEDUP_REMOVED lines=9> */
[----:B------:R-:W-:Y:S05]  /*93e0*/  BRA `(.L_x_199) ;  /* 0x0000000000107947 */ /* 0x000fea0003800000 */
.L_x_198:
[----:B------:R-:W1:Y:S02]  /*93f0*/  MUFU.RCP R32, R33 ;  /* 0x0000002100207308 */ /* 0x000e640000001000 */
[----:B-1----:R-:W-:Y:S04]  /*9400*/  FFMA R33, R33, R32, -1 ;  /* 0xbf80000021217423 */ /* 0x002fe80000000020 */
[----:B------:R-:W-:Y:S04]  /*9410*/  FADD.FTZ R33, -R33, -RZ ;  /* 0x800000ff21217221 */ /* 0x000fe80000010100 */
[----:B------:R-:W-:Y:S07]  /*9420*/  FFMA R32, R32, R33, R32 ;  /* 0x0000002120207223 */ /* 0x000fee0000000020 */
.L_x_199:
[----:B------:R-:W-:Y:S05]  /*9430*/  BSYNC.RECONVERGENT B1 ;  /* 0x0000000000017941 */ /* 0x000fea0003800200 */
.L_x_197:
[----:B------:R-:W-:Y:S01]  /*9440*/  F2FP.F16.F32.PACK_AB R44, R2, R0 ;  /* 0x00000000022c723e */ /* 0x000fe200000000ff */
[----:B------:R-:W-:Y:S01]  /*9450*/  USHF.L.U32 UR8, UR43, 0xd, URZ ;  /* 0x0000000d2b087899 */ /* 0x000fe200080006ff */
[----:B------:R-:W-:Y:S01]  /*9460*/  F2FP.F16.F32.PACK_AB R45, R4, R3 ;  /* 0x00000003042d723e */ /* 0x000fe200000000ff */
[----:B------:R-:W-:Y:S05]  /*9470*/  WARPSYNC.ALL ;  /* 0x0000000000007948 */ /* 0x000fea0003800000 */
[----:B------:R-:W-:Y:S01]  /*9480*/  F2FP.F16.F32.PACK_AB R46, R6, R5 ;  /* 0x00000005062e723e */ /* 0x000fe200000000ff */
[----:B------:R-:W-:Y:S01]  /*9490*/  VIADD R0, R120, UR8 ;  /* 0x0000000878007c36 */ /* 0x000fe20008000000 */
[----:B------:R-:W-:Y:S01]  /*94a0*/  F2FP.F16.F32.PACK_AB R47, R8, R7 ;  /* 0x00000007082f723e */ /* 0x000fe200000000ff */
[----:B------:R-:W-:Y:S01]  /*94b0*/  BSSY.RECONVERGENT B0, `(.L_x_200) ;  /* 0x000002a000007945 */ /* 0x000fe20003800200 */
[----:B------:R-:W-:Y:S01]  /*94c0*/  F2FP.F16.F32.PACK_AB R4, R10, R9 ;  /* 0x000000090a04723e */ /* 0x000fe200000000ff */
[--C-:B------:R-:W-:Y:S01]  /*94d0*/  IMAD R2, R122, -0x10, R0.reuse ;  /* 0xfffffff07a027824 */ /* 0x100fe200078e0200 */
[----:B------:R-:W-:Y:S01]  /*94e0*/  F2FP.F16.F32.PACK_AB R5, R12, R11 ;  /* 0x0000000b0c05723e */ /* 0x000fe200000000ff */
[----:B------:R1:W-:Y:S01]  /*94f0*/  STS.128 [R120+UR8], R44 ;  /* 0x0000002c78007988 */ /* 0x0003e20008000c08 */
[----:B------:R-:W-:Y:S01]  /*9500*/  F2FP.F16.F32.PACK_AB R6, R14, R13 ;  /* 0x0000000d0e06723e */ /* 0x000fe200000000ff */
[----:B------:R-:W-:Y:S01]  /*9510*/  IMAD R0, R121, -0x10, R0 ;  /* 0xfffffff079007824 */ /* 0x000fe200078e0200 */
[----:B------:R-:W-:Y:S01]  /*9520*/  F2FP.F16.F32.PACK_AB R7, R16, R15 ;  /* 0x0000000f1007723e */ /* 0x000fe200000000ff */
[----:B------:R-:W-:Y:S01]  /*9530*/  IMAD R3, R119, 0x10, R2 ;  /* 0x0000001077037824 */ /* 0x000fe200078e0202 */
[----:B------:R-:W-:Y:S02]  /*9540*/  F2FP.F16.F32.PACK_AB R8, R18, R17 ;  /* 0x000000111208723e */ /* 0x000fe400000000ff */
[----:B------:R-:W-:Y:S01]  /*9550*/  F2FP.F16.F32.PACK_AB R9, R20, R19 ;  /* 0x000000131409723e */ /* 0x000fe200000000ff */
[----:B------:R1:W-:Y:S01]  /*9560*/  STS.128 [R2+0x10], R4 ;  /* 0x0000100402007388 */ /* 0x0003e20000000c00 */
[----:B------:R-:W-:Y:S02]  /*9570*/  F2FP.F16.F32.PACK_AB R10, R22, R21 ;  /* 0x00000015160a723e */ /* 0x000fe400000000ff */
[----:B------:R-:W-:Y:S02]  /*9580*/  F2FP.F16.F32.PACK_AB R11, R24, R23 ;  /* 0x00000017180b723e */ /* 0x000fe400000000ff */
[----:B------:R-:W-:Y:S02]  /*9590*/  F2FP.F16.F32.PACK_AB R12, R26, R25 ;  /* 0x000000191a0c723e */ /* 0x000fe400000000ff */
[----:B------:R-:W-:Y:S01]  /*95a0*/  F2FP.F16.F32.PACK_AB R13, R28, R27 ;  /* 0x0000001b1c0d723e */ /* 0x000fe200000000ff */
[----:B------:R1:W-:Y:S01]  /*95b0*/  STS.128 [R0+0x20], R8 ;  /* 0x0000200800007388 */ /* 0x0003e20000000c00 */
[----:B------:R-:W-:Y:S02]  /*95c0*/  F2FP.F16.F32.PACK_AB R14, R30, R29 ;  /* 0x0000001d1e0e723e */ /* 0x000fe400000000ff */
[----:B------:R-:W-:Y:S02]  /*95d0*/  F2FP.F16.F32.PACK_AB R15, R32, R31 ;  /* 0x0000001f200f723e */ /* 0x000fe400000000ff */
[----:B------:R-:W-:Y:S03]  /*95e0*/  ISETP.NE.AND P0, PT, R123, RZ, PT ;  /* 0x000000ff7b00720c */ /* 0x000fe60003f05270 */
[----:B------:R1:W-:Y:S01]  /*95f0*/  STS.128 [R3+0x10], R12 ;  /* 0x0000100c03007388 */ /* 0x0003e20000000c00 */
[----:B------:R-:W-:Y:S01]  /*9600*/  @!PT LDS RZ, [RZ] ;  /* 0x00000000fffff984 */ /* 0x000fe20000000800 */
[----:B------:R-:W-:Y:S01]  /*9610*/  @!PT LDS RZ, [RZ] ;  /* 0x00000000fffff984 */ /* 0x000fe20000000800 */
[----:B------:R-:W-:Y:S01]  /*9620*/  @!PT LDS RZ, [RZ] ;  /* 0x00000000fffff984 */ /* 0x000fe20000000800 */
[----:B------:R-:W-:Y:S01]  /*9630*/  @!PT LDS RZ, [RZ] ;  /* 0x00000000fffff984 */ /* 0x000fe20000000800 */
[----:B------:R2:W-:Y:S06]  /*9640*/  MEMBAR.ALL.CTA ;  /* 0x0000000000007992 */ /* 0x0005ec0000008000 */
[----:B--2---:R-:W2:Y:S02]  /*9650*/  FENCE.VIEW.ASYNC.S ;  /* 0x00000000000073c6 */ /* 0x004ea40000000000 */
[----:B--2---:R-:W-:Y:S06]  /*9660*/  BAR.SYNC.DEFER_BLOCKING 0x1, 0x80 ;  /* 0x0042000000007b1d */ /* 0x004fec0000010000 */
[----:B------:R-:W-:Y:S05]  /*9670*/  @P0 BRA `(.L_x_201) ;  /* 0x0000000000340947 */ /* 0x000fea0003800000 */
[----:B------:R-:W-:Y:S01]  /*9680*/  UIADD3 UR10, UP0, UPT, UR46, 0x680, URZ ;  /* 0x000006802e0a7890 */ /* 0x000fe2000ff1e0ff */
[----:B------:R-:W-:Y:S01]  /*9690*/  R2UR UR6, R103 ;  /* 0x00000000670672ca */ /* 0x000fe200000e0000 */
[----:B------:R-:W-:Y:S01]  /*96a0*/  UIADD3 UR4, UPT, UPT, UR41, 0x200, UR8 ;  /* 0x0000020029047890 */ /* 0x000fe2000fffe008 */
[----:B------:R-:W-:Y:S01]  /*96b0*/  PLOP3.LUT P0, PT, PT, PT, PT, 0x80, 0x8 ;  /* 0x000000000008781c */ /* 0x000fe20003f0f070 */
[----:B------:R-:W-:Y:S01]  /*96c0*/  UIADD3.X UR11, UPT, UPT, URZ, UR47, URZ, UP0, !UPT ;  /* 0x0000002fff0b7290 */ /* 0x000fe200087fe4ff */
[----:B------:R-:W-:Y:S11]  /*96d0*/  IMAD.IADD R37, R104, 0x1, R37 ;  /* 0x0000000168257824 */ /* 0x000ff600078e0225 */
.L_x_202:
[----:B------:R-:W-:Y:S02]  /*96e0*/  PLOP3.LUT P1, PT, P1, P0, PT, 0xf2, 0x2f ;  /* 0x00000000002f781c */ /* 0x000fe40000f21e72 */
[----:B------:R-:W-:Y:S01]  /*96f0*/  @P0 R2UR P1, UR5, R37 ;  /* 0x00000000250502ca */ /* 0x000fe20000020000 */
[----:B------:R-:W-:Y:S07]  /*9700*/  UMOV UR7, UR36 ;  /* 0x0000002400077c82 */ /* 0x000fee0008000000 */
[----:B------:R-:W-:Y:S05]  /*9710*/  @P0 PLOP3.LUT P0, PT, P1, PT, PT, 0x80, 0x8 ;  /* 0x000000000008081c */ /* 0x000fea0000f0f070 */
[----:B------:R2:W-:Y:S08]  /*9720*/  UTMASTG.3D [UR4], [UR10] ;  /* 0x000000040a0073b5 */ /* 0x0005f00008010000 */
[----:B--2---:R-:W-:Y:S05]  /*9730*/  @P0 BRA.U.ANY `(.L_x_202) ;  /* 0xfffffffd00e80947 */ /* 0x004fea000393ffff */
[----:B------:R0:W-:Y:S02]  /*9740*/  UTMACMDFLUSH ;  /* 0x00000000000079b7 */ /* 0x0001e40000000000 */
.L_x_201:
[----:B------:R-:W-:Y:S05]  /*9750*/  BSYNC.RECONVERGENT B0 ;  /* 0x0000000000007941 */ /* 0x000fea0003800200 */
.L_x_200:
[----:B------:R-:W-:Y:S01]  /*9760*/  UIADD3 UR43, UPT, UPT, UR43, 0x1, URZ ;  /* 0x000000012b2b7890 */ /* 0x000fe2000fffe0ff */
[----:B------:R-:W-:Y:S01]  /*9770*/  ISETP.NE.AND P0, PT, R123, RZ, PT ;  /* 0x000000ff7b00720c */ /* 0x000fe20003f05270 */
[----:B------:R-:W-:Y:S02]  /*9780*/  BSSY.RECONVERGENT B0, `(.L_x_203) ;  /* 0x0000007000007945 */ /* 0x000fe40003800200 */
[----:B------:R-:W-:Y:S04]  /*9790*/  UISETP.NE.AND UP0, UPT, UR43, 0x4, UPT ;  /* 0x000000042b00788c */ /* 0x000fe8000bf05270 */
[----:B------:R-:W-:Y:S02]  /*97a0*/  USEL UR4, URZ, 0x1, UP0 ;  /* 0x00000001ff047887 */ /* 0x000fe40008000000 */
[----:B------:R-:W-:Y:S02]  /*97b0*/  USEL UR43, UR43, URZ, UP0 ;  /* 0x000000ff2b2b7287 */ /* 0x000fe40008000000 */
[----:B------:R-:W-:Y:S02]  /*97c0*/  ULOP3.LUT UR44, UR44, UR4, URZ, 0x3c, !UPT ;  /* 0x000000042c2c7292 */ /* 0x000fe4000f8e3cff */
[----:B------:R-:W-:Y:S10]  /*97d0*/  @P0 BRA `(.L_x_204) ;  /* 0x0000000000040947 */ /* 0x000ff40003800000 */
[----:B------:R-:W-:Y:S04]  /*97e0*/  DEPBAR.LE SB0, 0x1 ;  /* 0x000080400000791a */ /* 0x000fe80000000000 */
.L_x_204:
[----:B------:R-:W-:Y:S05]  /*97f0*/  BSYNC.RECONVERGENT B0 ;  /* 0x0000000000007941 */ /* 0x000fea0003800200 */
.L_x_203:
[----:B------:R-:W-:Y:S01]  /*9800*/  BAR.SYNC.DEFER_BLOCKING 0x1, 0x80 ;  /* 0x0042000000007b1d */ /* 0x000fe20000010000 */
[----:B------:R-:W-:Y:S01]  /*9810*/  ISETP.NE.AND P3, PT, R127, RZ, PT ;  /* 0x000000ff7f00720c */ /* 0x000fe20003f65270 */
[----:B------:R-:W-:Y:S05]  /*9820*/  VIADD R110, R110, 0x1 ;  /* 0x000000016e6e7836 */ /* 0x000fea0000000000 */
[----:B------:R-:W-:Y:S01]  /*9830*/  ISETP.GE.U32.AND P0, PT, R110, 0x2, PT ;  /* 0x000000026e00780c */ /* 0x000fe20003f06070 */
[----:B------:R-:W-:Y:S11]  /*9840*/  BSSY.RECONVERGENT B0, `(.L_x_205) ;  /* 0x000000b000007945 */ /* 0x000ff60003800200 */
[----:B------:R-:W-:Y:S01]  /*9850*/  @!UPT UIADD3 URZ, UPT, UPT, URZ, URZ, URZ ;  /* 0x000000fffffff290 */ /* 0x000fe2000fffe0ff */
[----:B------:R-:W-:Y:S05]  /*9860*/  @!P0 BRA `(.L_x_206) ;  /* 0x0000000000208947 */ /* 0x000fea0003800000 */
[C---:B-1----:R-:W-:Y:S01]  /*9870*/  @!P3 LEA R2, R116.reuse, UR41, 0x3 ;  /* 0x000000297402bc11 */ /* 0x042fe2000f8e18ff */
[----:B------:R-:W-:Y:S02]  /*9880*/  IMAD.U32 R0, RZ, RZ, UR37 ;  /* 0x00000025ff007e24 */ /* 0x000fe4000f8e00ff */
[----:B------:R-:W-:Y:S02]  /*9890*/  VIADD R116, R116, 0x1 ;  /* 0x0000000174747836 */ /* 0x000fe40000000000 */
[----:B------:R-:W-:Y:S03]  /*98a0*/  @!P3 VIADD R2, R2, 0x80 ;  /* 0x000000800202b836 */ /* 0x000fe60000000000 */
[----:B------:R-:W-:Y:S02]  /*98b0*/  ISETP.NE.AND P0, PT, R116, 0x4, PT ;  /* 0x000000047400780c */ /* 0x000fe40003f05270 */
[----:B------:R-:W-:Y:S02]  /*98c0*/  @!P3 PRMT R0, R0, 0x654, R2 ;  /* 0x000006540000b816 */ /* 0x000fe40000000002 */
[----:B------:R-:W-:Y:S02]  /*98d0*/  SEL R116, R116, RZ, P0 ;  /* 0x000000ff74747207 */ /* 0x000fe40000000000 */
[----:B------:R2:W-:Y:S07]  /*98e0*/  @!P3 SYNCS.ARRIVE.TRANS64.RED.A1T0 RZ, [R0+URZ], RZ ;  /* 0x000000ff00ffb9a7 */ /* 0x0005ee00081004ff */
.L_x_206:
[----:B------:R-:W-:Y:S05]  /*98f0*/  BSYNC.RECONVERGENT B0 ;  /* 0x0000000000007941 */ /* 0x000fea0003800200 */
.L_x_205:
[C---:B------:R-:W-:Y:S01]  /*9900*/  ISETP.EQ.OR P2, PT, R39.reuse, 0x3, P3 ;  /* 0x000000032700780c */ /* 0x040fe20001f42670 */
[----:B------:R-:W-:Y:S01]  /*9910*/  VIADD R39, R39, 0x1 ;  /* 0x0000000127277836 */ /* 0x000fe20000000000 */
[----:B------:R-:W-:Y:S04]  /*9920*/  SEL R111, R111, 0x1, P3 ;  /* 0x000000016f6f7807 */ /* 0x000fe80001800000 */
[----:B------:R-:W-:Y:S07]  /*9930*/  ISETP.NE.AND P0, PT, R39, 0x4, PT ;  /* 0x000000042700780c */ /* 0x000fee0003f05270 */
[----:B-1----:R-:W-:Y:S02]  /*9940*/  @!P2 LEA R2, R109, UR41, 0x3 ;  /* 0x000000296d02ac11 */ /* 0x002fe4000f8e18ff */
[----:B--2---:R-:W-:Y:S04]  /*9950*/  @!P2 SHF.L.U32 R0, R112, 0x1f, RZ ;  /* 0x0000001f7000a819 */ /* 0x004fe800000006ff */
[----:B------:R-:W1:Y:S02]  /*9960*/  @!P2 SYNCS.PHASECHK.TRANS64.TRYWAIT P1, [R2+URZ+0x60], R0 ;  /* 0x000060000200a5a7 */ /* 0x000e6400080211ff */
[----:B-1----:R-:W-:Y:S01]  /*9970*/  @!P2 SEL R111, RZ, 0x1, !P1 ;  /* 0x00000001ff6fa807 */ /* 0x002fe20004800000 */
[----:B------:R-:W-:Y:S06]  /*9980*/  @P0 BRA `(.L_x_207) ;  /* 0xffffffc000080947 */ /* 0x000fec000383ffff */
[----:B------:R-:W-:Y:S01]  /*9990*/  ISETP.NE.AND P3, PT, R126, RZ, PT ;  /* 0x000000ff7e00720c */ /* 0x000fe20003f65270 */
[----:B------:R-:W-:Y:S01]  /*99a0*/  UIADD3 UR42, UPT, UPT, UR42, 0x4, URZ ;  /* 0x000000042a2a7890 */ /* 0x000fe2000fffe0ff */
[----:B------:R-:W-:Y:S01]  /*99b0*/  ISETP.NE.AND P0, PT, R106, 0x2, PT ;  /* 0x000000026a00780c */ /* 0x000fe20003f05270 */
[----:B------:R-:W-:Y:S02]  /*99c0*/  IMAD.IADD R23, R113, 0x1, R83 ;  /* 0x0000000171177824 */ /* 0x000fe400078e0253 */
[----:B------:R-:W-:Y:S01]  /*99d0*/  IMAD.IADD R22, R114, 0x1, R100 ;  /* 0x0000000172167824 */ /* 0x000fe200078e0264 */
[----:B------:R-:W-:Y:S02]  /*99e0*/  SEL R0, RZ, 0x1, P0 ;  /* 0x00000001ff007807 */ /* 0x000fe40000000000 */
[----:B------:R-:W-:Y:S02]  /*99f0*/  SEL R106, R106, RZ, P0 ;  /* 0x000000ff6a6a7207 */ /* 0x000fe40000000000 */
[----:B------:R-:W-:-:S03]  /*9a00*/  LOP3.LUT R117, R117, R0, RZ, 0x3c, !PT ;  /* 0x0000000075757212 */ /* 0x000fc600078e3cff */
[----:B------:R-:W-:Y:S01]  /*9a10*/  @P3 R2UR UR36, R115 ;  /* 0x00000000732432ca */ /* 0x000fe200000e0000 */
[----:B------:R-:W-:-:S14]  /*9a20*/  @P3 BRA `(.L_x_208) ;  /* 0xffffffb000983947 */ /* 0x000fdc000383ffff */
[----:B------:R-:W-:-:S09]  /*9a30*/  UISETP.NE.AND UP0, UPT, UR45, URZ, UPT ;  /* 0x000000ff2d00728c */ /* 0x000fd2000bf05270 */
[----:B------:R-:W-:Y:S05]  /*9a40*/  BRA.U !UP0, `(.L_x_209) ;  /* 0x0000000108487547 */ /* 0x000fea000b800000 */
[----:B------:R-:W1:Y:S02]  /*9a50*/  LDCU.64 UR4, c[0x0][0x890] ;  /* 0x00011200ff0477ac */ /* 0x000e640008000a00 */
[----:B-1----:R-:W-:-:S04]  /*9a60*/  UISETP.NE.U32.AND UP0, UPT, UR4, URZ, UPT ;  /* 0x000000ff0400728c */ /* 0x002fc8000bf05070 */
[----:B------:R-:W-:-:S09]  /*9a70*/  UISETP.NE.AND.EX UP0, UPT, UR5, URZ, UPT, UP0 ;  /* 0x000000ff0500728c */ /* 0x000fd2000bf05300 */
[----:B------:R-:W-:Y:S05]  /*9a80*/  BRA.U UP0, `(.L_x_210) ;  /* 0x00000001000c7547 */ /* 0x000fea000b800000 */
[----:B------:R-:W-:-:S13]  /*9a90*/  FSETP.NEU.AND P0, PT, R63, RZ, PT ;  /* 0x000000ff3f00720b */ /* 0x000fda0003f0d000 */
[----:B------:R-:W-:Y:S05]  /*9aa0*/  @!P0 EXIT ;  /* 0x000000000000894d */ /* 0x000fea0003800000 */
[----:B------:R-:W-:Y:S05]  /*9ab0*/  BRA `(.L_x_209) ;  /* 0x00000000002c7947 */ /* 0x000fea0003800000 */
.L_x_210:
[----:B------:R-:W-:Y:S01]  /*9ac0*/  ISETP.NE.AND P0, PT, R102, RZ, PT ;  /* 0x000000ff6600720c */ /* 0x000fe20003f05270 */
[----:B------:R-:W-:-:S12]  /*9ad0*/  BSSY.RECONVERGENT B0, `(.L_x_209) ;  /* 0x0000009000007945 */ /* 0x000fd80003800200 */
[----:B------:R-:W-:Y:S05]  /*9ae0*/  @P0 BRA `(.L_x_211) ;  /* 0x0000000000140947 */ /* 0x000fea0003800000 */
[----:B------:R-:W1:Y:S02]  /*9af0*/  LDCU.64 UR4, c[0x0][0x888] ;  /* 0x00011100ff0477ac */ /* 0x000e640008000a00 */
[----:B-1----:R-:W-:-:S04]  /*9b00*/  ISETP.NE.U32.AND P0, PT, RZ, UR4, PT ;  /* 0x00000004ff007c0c */ /* 0x002fc8000bf05070 */
[----:B------:R-:W-:-:S13]  /*9b10*/  ISETP.NE.AND.EX P0, PT, RZ, UR5, PT, P0 ;  /* 0x00000005ff007c0c */ /* 0x000fda000bf05300 */
[----:B------:R-:W-:Y:S05]  /*9b20*/  @!P0 EXIT ;  /* 0x000000000000894d */ /* 0x000fea0003800000 */
[----:B------:R-:W-:Y:S05]  /*9b30*/  BRA `(.L_x_212) ;  /* 0x0000000000087947 */ /* 0x000fea0003800000 */
.L_x_211:
[----:B------:R-:W-:-:S13]  /*9b40*/  FSETP.NEU.AND P0, PT, R63, RZ, PT ;  /* 0x000000ff3f00720b */ /* 0x000fda0003f0d000 */
[----:B------:R-:W-:Y:S05]  /*9b50*/  @!P0 EXIT ;  /* 0x000000000000894d */ /* 0x000fea0003800000 */
.L_x_212:
[----:B------:R-:W-:Y:S05]  /*9b60*/  BSYNC.RECONVERGENT B0 ;  /* 0x0000000000007941 */ /* 0x000fea0003800200 */
.L_x_209:
[----:B------:R-:W-:Y:S01]  /*9b70*/  LEA R2, R116, UR41, 0x3 ;  /* 0x0000002974027c11 */ /* 0x000fe2000f8e18ff */
[----:B------:R-:W-:Y:S01]  /*9b80*/  IMAD.U32 R0, RZ, RZ, UR37 ;  /* 0x00000025ff007e24 */ /* 0x000fe2000f8e00ff */
[----:B------:R-:W-:-:S04]  /*9b90*/  DEPBAR.LE SB0, 0x0 ;  /* 0x000080000000791a */ /* 0x000fc80000000000 */
[----:B------:R-:W-:-:S05]  /*9ba0*/  VIADD R2, R2, 0x80 ;  /* 0x0000008002027836 */ /* 0x000fca0000000000 */
[----:B------:R-:W-:-:S04]  /*9bb0*/  PRMT R0, R0, 0x654, R2 ;  /* 0x0000065400007816 */ /* 0x000fc80000000002 */
[----:B------:R-:W-:Y:S01]  /*9bc0*/  SYNCS.ARRIVE.TRANS64.RED.A1T0 RZ, [R0+URZ], RZ ;  /* 0x000000ff00ff79a7 */ /* 0x000fe200081004ff */
[----:B------:R-:W-:Y:S05]  /*9bd0*/  EXIT ;  /* 0x000000000000794d */ /* 0x000fea0003800000 */
.L_x_19:
[----:B----4-:R4:W1:Y:S02]  /*9be0*/  SYNCS.PHASECHK.TRANS64.TRYWAIT P0, [R2+URZ+0x120], R3 ;  /* 0x00012003020075a7 */ /* 0x01086400080011ff */
[----:B-1----:R-:W-:Y:S05]  /*9bf0*/  @!P0 NANOSLEEP.SYNCS 0x989680 ;  /* 0x009896800000895d */ /* 0x002fea0003900000 */
[----:B------:R-:W1:Y:S02]  /*9c00*/  @!P0 SYNCS.PHASECHK.TRANS64 P0, [R2+URZ+0x120], R3 ;  /* 0x00012003020085a7 */ /* 0x000e6400080010ff */
[----:B-1----:R-:W-:Y:S05]  /*9c10*/  @!P0 BRA `(.L_x_19) ;  /* 0xfffffffc00f08947 */ /* 0x002fea000383ffff */
[----:B------:R-:W-:Y:S05]  /*9c20*/  BRA `(.L_x_213) ;  /* 0xffffff7800687947 */ /* 0x000fea000383ffff */
.L_x_22:
[----:B-1----:R-:W-:-:S07]  /*9c30*/  MOV R2, UR33 ;  /* 0x0000002100027c02 */ /* 0x002fce0008000f00 */
.L_x_214:
[----:B-1----:R1:W4:Y:S02]  /*9c40*/  SYNCS.PHASECHK.TRANS64.TRYWAIT P0, [R2+URZ+0x30], R4 ;  /* 0x00003004020075a7 */ /* 0x00232400080011ff */
[----:B----4-:R-:W-:Y:S05]  /*9c50*/  @!P0 NANOSLEEP.SYNCS 0x989680 ;  /* 0x009896800000895d */ /* 0x010fea0003900000 */
[----:B------:R-:W4:Y:S02]  /*9c60*/  @!P0 SYNCS.PHASECHK.TRANS64 P0, [R2+URZ+0x30], R4 ;  /* 0x00003004020085a7 */ /* 0x000f2400080010ff */
[----:B----4-:R-:W-:Y:S05]  /*9c70*/  @!P0 BRA `(.L_x_214) ;  /* 0xfffffffc00f08947 */ /* 0x010fea000383ffff */
[----:B------:R-:W-:Y:S05]  /*9c80*/  BRA `(.L_x_21) ;  /* 0xffffff7800b87947 */ /* 0x000fea000383ffff */
.L_x_28:
[----:B-1----:R-:W-:-:S07]  /*9c90*/  MOV R2, UR17 ;  /* 0x0000001100027c02 */ /* 0x002fce0008000f00 */
.L_x_215:
[----:B-1----:R1:W4:Y:S02]  /*9ca0*/  SYNCS.PHASECHK.TRANS64.TRYWAIT P0, [R2+URZ+0x30], R4 ;  /* 0x00003004020075a7 */ /* 0x00232400080011ff */
[----:B----4-:R-:W-:Y:S05]  /*9cb0*/  @!P0 NANOSLEEP.SYNCS 0x989680 ;  /* 0x009896800000895d */ /* 0x010fea0003900000 */
[----:B------:R-:W4:Y:S02]  /*9cc0*/  @!P0 SYNCS.PHASECHK.TRANS64 P0, [R2+URZ+0x30], R4 ;  /* 0x00003004020085a7 */ /* 0x000f2400080010ff */
[----:B----4-:R-:W-:Y:S05]  /*9cd0*/  @!P0 BRA `(.L_x_215) ;  /* 0xfffffffc00f08947 */ /* 0x010fea000383ffff */
[----:B------:R-:W-:Y:S05]  /*9ce0*/  BRA `(.L_x_27) ;  /* 0xffffff7c00607947 */ /* 0x000fea000383ffff */
.L_x_32:
[----:B-1----:R1:W4:Y:S02]  /*9cf0*/  SYNCS.PHASECHK.TRANS64.TRYWAIT P0, [R2+URZ+0xb0], R3 ;  /* 0x0000b003020075a7 */ /* 0x00232400080011ff */
[----:B----4-:R-:W-:Y:S05]  /*9d00*/  @!P0 NANOSLEEP.SYNCS 0x989680 ;  /* 0x009896800000895d */ /* 0x010fea0003900000 */
[----:B------:R-:W4:Y:S02]  /*9d10*/  @!P0 SYNCS.PHASECHK.TRANS64 P0, [R2+URZ+0xb0], R3 ;  /* 0x0000b003020085a7 */ /* 0x000f2400080010ff */
[----:B----4-:R-:W-:Y:S05]  /*9d20*/  @!P0 BRA `(.L_x_32) ;  /* 0xfffffffc00f08947 */ /* 0x010fea000383ffff */
[----:B------:R-:W-:Y:S05]  /*9d30*/  BRA `(.L_x_216) ;  /* 0xffffff7c00ec7947 */ /* 0x000fea000383ffff */
.L_x_36:
[----:B--2---:R-:W-:-:S07]  /*9d40*/  MOV R0, UR5 ;  /* 0x0000000500007c02 */ /* 0x004fce0008000f00 */
.L_x_217:
[----:B-1----:R1:W2:Y:S02]  /*9d50*/  SYNCS.PHASECHK.TRANS64.TRYWAIT P0, [R0+URZ], R2 ;  /* 0x00000002000075a7 */ /* 0x0022a400080011ff */
[----:B--2---:R-:W-:Y:S05]  /*9d60*/  @!P0 NANOSLEEP.SYNCS 0x989680 ;  /* 0x009896800000895d */ /* 0x004fea0003900000 */
[----:B------:R-:W2:Y:S02]  /*9d70*/  @!P0 SYNCS.PHASECHK.TRANS64 P0, [R0+URZ], R2 ;  /* 0x00000002000085a7 */ /* 0x000ea400080010ff */
[----:B--2---:R-:W-:Y:S05]  /*9d80*/  @!P0 BRA `(.L_x_217) ;  /* 0xfffffffc00f08947 */ /* 0x004fea000383ffff */
[----:B------:R-:W-:Y:S05]  /*9d90*/  BRA `(.L_x_218) ;  /* 0xffffff84005c7947 */ /* 0x000fea000383ffff */
.L_x_37:
[----:B--2---:R-:W-:-:S07]  /*9da0*/  MOV R0, UR5 ;  /* 0x0000000500007c02 */ /* 0x004fce0008000f00 */
.L_x_219:
[----:B-1----:R1:W2:Y:S02]  /*9db0*/  SYNCS.PHASECHK.TRANS64.TRYWAIT P0, [R0+URZ], R3 ;  /* 0x00000003000075a7 */ /* 0x0022a400080011ff */
[----:B--2---:R-:W-:Y:S05]  /*9dc0*/  @!P0 NANOSLEEP.SYNCS 0x989680 ;  /* 0x009896800000895d */ /* 0x004fea0003900000 */
[----:B------:R-:W2:Y:S02]  /*9dd0*/  @!P0 SYNCS.PHASECHK.TRANS64 P0, [R0+URZ], R3 ;  /* 0x00000003000085a7 */ /* 0x000ea400080010ff */
[----:B--2---:R-:W-:Y:S05]  /*9de0*/  @!P0 BRA `(.L_x_219) ;  /* 0xfffffffc00f08947 */ /* 0x004fea000383ffff */
[----:B------:R-:W-:Y:S05]  /*9df0*/  BRA `(.L_x_220) ;  /* 0xffffff8400687947 */ /* 0x000fea000383ffff */
.L_x_38:
[----:B--2---:R-:W-:-:S07]  /*9e00*/  MOV R0, UR5 ;  /* 0x0000000500007c02 */ /* 0x004fce0008000f00 */
.L_x_221:
[----:B-1----:R1:W2:Y:S02]  /*9e10*/  SYNCS.PHASECHK.TRANS64.TRYWAIT P0, [R0+URZ], R3 ;  /* 0x00000003000075a7 */ /* 0x0022a400080011ff */
[----:B--2---:R-:W-:Y:S05]  /*9e20*/  @!P0 NANOSLEEP.SYNCS 0x989680 ;  /* 0x009896800000895d */ /* 0x004fea0003900000 */
[----:B------:R-:W2:Y:S02]  /*9e30*/  @!P0 SYNCS.PHASECHK.TRANS64 P0, [R0+URZ], R3 ;  /* 0x00000003000085a7 */ /* 0x000ea400080010ff */
[----:B--2---:R-:W-:Y:S05]  /*9e40*/  @!P0 BRA `(.L_x_221) ;  /* 0xfffffffc00f08947 */ /* 0x004fea000383ffff */
[----:B------:R-:W-:Y:S05]  /*9e50*/  BRA `(.L_x_222) ;  /* 0xffffff8400747947 */ /* 0x000fea000383ffff */
.L_x_39:
[----:B--2---:R-:W-:-:S07]  /*9e60*/  MOV R0, UR5 ;  /* 0x0000000500007c02 */ /* 0x004fce0008000f00 */
.L_x_223:
[----:B-1----:R1:W2:Y:S02]  /*9e70*/  SYNCS.PHASECHK.TRANS64.TRYWAIT P0, [R0+URZ], R3 ;  /* 0x00000003000075a7 */ /* 0x0022a400080011ff */
[----:B--2---:R-:W-:Y:S05]  /*9e80*/  @!P0 NANOSLEEP.SYNCS 0x989680 ;  /* 0x009896800000895d */ /* 0x004fea0003900000 */
[----:B------:R-:W2:Y:S02]  /*9e90*/  @!P0 SYNCS.PHASECHK.TRANS64 P0, [R0+URZ], R3 ;  /* 0x00000003000085a7 */ /* 0x000ea400080010ff */
[----:B--2---:R-:W-:Y:S05]  /*9ea0*/  @!P0 BRA `(.L_x_223) ;  /* 0xfffffffc00f08947 */ /* 0x004fea000383ffff */
[----:B------:R-:W-:Y:S05]  /*9eb0*/  BRA `(.L_x_224) ;  /* 0xffffff8400807947 */ /* 0x000fea000383ffff */
.L_x_40:
[----:B--2---:R-:W-:-:S07]  /*9ec0*/  MOV R0, UR5 ;  /* 0x0000000500007c02 */ /* 0x004fce0008000f00 */
.L_x_225:
[----:B-1----:R1:W2:Y:S02]  /*9ed0*/  SYNCS.PHASECHK.TRANS64.TRYWAIT P0, [R0+URZ], R3 ;  /* 0x00000003000075a7 */ /* 0x0022a400080011ff */
[----:B--2---:R-:W-:Y:S05]  /*9ee0*/  @!P0 NANOSLEEP.SYNCS 0x989680 ;  /* 0x009896800000895d */ /* 0x004fea0003900000 */
[----:B------:R-:W2:Y:S02]  /*9ef0*/  @!P0 SYNCS.PHASECHK.TRANS64 P0, [R0+URZ], R3 ;  /* 0x00000003000085a7 */ /* 0x000ea400080010ff */
[----:B--2---:R-:W-:Y:S05]  /*9f00*/  @!P0 BRA `(.L_x_225) ;  /* 0xfffffffc00f08947 */ /* 0x004fea000383ffff */
[----:B------:R-:W-:Y:S05]  /*9f10*/  BRA `(.L_x_226) ;  /* 0xffffff84008c7947 */ /* 0x000fea000383ffff */
.L_x_43:
[----:B-1----:R1:W2:Y:S02]  /*9f20*/  SYNCS.PHASECHK.TRANS64.TRYWAIT P0, [R0+URZ+0x110], R4 ;  /* 0x00011004000075a7 */ /* 0x0022a400080011ff */
[----:B--2---:R-:W-:Y:S05]  /*9f30*/  @!P0 NANOSLEEP.SYNCS 0x989680 ;  /* 0x009896800000895d */ /* 0x004fea0003900000 */
[----:B------:R-:W2:Y:S02]  /*9f40*/  @!P0 SYNCS.PHASECHK.TRANS64 P0, [R0+URZ+0x110], R4 ;  /* 0x00011004000085a7 */ /* 0x000ea400080010ff */
[----:B--2---:R-:W-:Y:S05]  /*9f50*/  @!P0 BRA `(.L_x_43) ;  /* 0xfffffffc00f08947 */ /* 0x004fea000383ffff */
[----:B------:R-:W-:Y:S05]  /*9f60*/  BRA `(.L_x_227) ;  /* 0xffffff8400e87947 */ /* 0x000fea000383ffff */
.L_x_44:
[----:B------:R-:W-:-:S07]  /*9f70*/  MOV R0, UR5 ;  /* 0x0000000500007c02 */ /* 0x000fce0008000f00 */
.L_x_228:
[----:B-1----:R1:W2:Y:S02]  /*9f80*/  SYNCS.PHASECHK.TRANS64.TRYWAIT P0, [R0+URZ+0xc0], R5 ;  /* 0x0000c005000075a7 */ /* 0x0022a400080011ff */
[----:B--2---:R-:W-:Y:S05]  /*9f90*/  @!P0 NANOSLEEP.SYNCS 0x989680 ;  /* 0x009896800000895d */ /* 0x004fea0003900000 */
[----:B------:R-:W2:Y:S02]  /*9fa0*/  @!P0 SYNCS.PHASECHK.TRANS64 P0, [R0+URZ+0xc0], R5 ;  /* 0x0000c005000085a7 */ /* 0x000ea400080010ff */
[----:B--2---:R-:W-:Y:S05]  /*9fb0*/  @!P0 BRA `(.L_x_228) ;  /* 0xfffffffc00f08947 */ /* 0x004fea000383ffff */
[----:B------:R-:W-:Y:S05]  /*9fc0*/  BRA `(.L_x_229) ;  /* 0xffffff8400f87947 */ /* 0x000fea000383ffff */
.L_x_45:
[----:B-1----:R1:W2:Y:S02]  /*9fd0*/  SYNCS.PHASECHK.TRANS64.TRYWAIT P1, [R0+URZ+0xb0], R4 ;  /* 0x0000b004000075a7 */ /* 0x0022a400080211ff */
[----:B--2---:R-:W-:Y:S05]  /*9fe0*/  @!P1 NANOSLEEP.SYNCS 0x989680 ;  /* 0x009896800000995d */ /* 0x004fea0003900000 */
[----:B------:R-:W2:Y:S02]  /*9ff0*/  @!P1 SYNCS.PHASECHK.TRANS64 P1, [R0+URZ+0xb0], R4 ;  /* 0x0000b004000095a7 */ /* 0x000ea400080210ff */
[----:B--2---:R-:W-:Y:S05]  /*a000*/  @!P1 BRA `(.L_x_45) ;  /* 0xfffffffc00f09947 */ /* 0x004fea000383ffff */
[----:B------:R-:W-:Y:S05]  /*a010*/  BRA `(.L_x_230) ;  /* 0xffffff8800287947 */ /* 0x000fea000383ffff */
.L_x_48:
[----:B------:R-:W-:-:S07]  /*a020*/  MOV R0, UR5 ;  /* 0x0000000500007c02 */ /* 0x000fce0008000f00 */
.L_x_231:
[----:B-1----:R1:W2:Y:S02]  /*a030*/  SYNCS.PHASECHK.TRANS64.TRYWAIT P0, [R0+URZ+0xc0], R2 ;  /* 0x0000c002000075a7 */ /* 0x0022a400080011ff */
[----:B--2---:R-:W-:Y:S05]  /*a040*/  @!P0 NANOSLEEP.SYNCS 0x989680 ;  /* 0x009896800000895d */ /* 0x004fea0003900000 */
[----:B------:R-:W2:Y:S02]  /*a050*/  @!P0 SYNCS.PHASECHK.TRANS64 P0, [R0+URZ+0xc0], R2 ;  /* 0x0000c002000085a7 */ /* 0x000ea400080010ff */
[----:B--2---:R-:W-:Y:S05]  /*a060*/  @!P0 BRA `(.L_x_231) ;  /* 0xfffffffc00f08947 */ /* 0x004fea000383ffff */
[----:B------:R-:W-:Y:S05]  /*a070*/  BRA `(.L_x_47) ;  /* 0xffffff88007c7947 */ /* 0x000fea000383ffff */
.L_x_55:
[----:B-1----:R1:W2:Y:S02]  /*a080*/  SYNCS.PHASECHK.TRANS64.TRYWAIT P1, [R0+URZ+0xb0], R2 ;  /* 0x0000b002000075a7 */ /* 0x0022a400080211ff */
[----:B--2---:R-:W-:Y:S05]  /*a090*/  @!P1 NANOSLEEP.SYNCS 0x989680 ;  /* 0x009896800000995d */ /* 0x004fea0003900000 */
[----:B------:R-:W2:Y:S02]  /*a0a0*/  @!P1 SYNCS.PHASECHK.TRANS64 P1, [R0+URZ+0xb0], R2 ;  /* 0x0000b002000095a7 */ /* 0x000ea400080210ff */
[----:B--2---:R-:W-:Y:S05]  /*a0b0*/  @!P1 BRA `(.L_x_55) ;  /* 0xfffffffc00f09947 */ /* 0x004fea000383ffff */
[----:B------:R-:W-:Y:S05]  /*a0c0*/  BRA `(.L_x_232) ;  /* 0xffffff8c00ec7947 */ /* 0x000fea000383ffff */
.L_x_56:
[----:B------:R-:W-:-:S07]  /*a0d0*/  MOV R2, UR7 ;  /* 0x0000000700027c02 */ /* 0x000fce0008000f00 */
.L_x_233:
[----:B-1----:R1:W2:Y:S02]  /*a0e0*/  SYNCS.PHASECHK.TRANS64.TRYWAIT P0, [R2+URZ+0xf0], R0 ;  /* 0x0000f000020075a7 */ /* 0x0022a400080011ff */
[----:B--2---:R-:W-:Y:S05]  /*a0f0*/  @!P0 NANOSLEEP.SYNCS 0x989680 ;  /* 0x009896800000895d */ /* 0x004fea0003900000 */
[----:B------:R-:W2:Y:S02]  /*a100*/  @!P0 SYNCS.PHASECHK.TRANS64 P0, [R2+URZ+0xf0], R0 ;  /* 0x0000f000020085a7 */ /* 0x000ea400080010ff */
[----:B--2---:R-:W-:Y:S05]  /*a110*/  @!P0 BRA `(.L_x_233) ;  /* 0xfffffffc00f08947 */ /* 0x004fea000383ffff */
[----:B------:R-:W-:Y:S05]  /*a120*/  BRA `(.L_x_234) ;  /* 0xffffff9000247947 */ /* 0x000fea000383ffff */
.L_x_59:
[----:B------:R-:W-:Y:S07]  /*a130*/  MOV R0, UR6 ;  /* 0x0000000600007c02 */ /* 0x000fee0008000f00 */
.L_x_235:
[----:B-1----:R1:W2:Y:S02]  /*a140*/  SYNCS.PHASECHK.TRANS64.TRYWAIT P0, [R0+URZ], R2 ;  /* 0x00000002000075a7 */ /* 0x0022a400080011ff */
[----:B--2---:R-:W-:Y:S05]  /*a150*/  @!P0 NANOSLEEP.SYNCS 0x989680 ;  /* 0x009896800000895d */ /* 0x004fea0003900000 */
[----:B------:R-:W2:Y:S02]  /*a160*/  @!P0 SYNCS.PHASECHK.TRANS64 P0, [R0+URZ], R2 ;  /* 0x00000002000085a7 */ /* 0x000ea400080010ff */
[----:B--2---:R-:W-:Y:S05]  /*a170*/  @!P0 BRA `(.L_x_235) ;  /* 0xfffffffc00f08947 */ /* 0x004fea000383ffff */
[----:B------:R-:W-:Y:S05]  /*a180*/  BRA `(.L_x_58) ;  /* 0xffffff9000407947 */ /* 0x000fea000383ffff */
.L_x_62:
[----:B------:R-:W-:-:S07]  /*a190*/  MOV R0, UR6 ;  /* 0x0000000600007c02 */ /* 0x000fce0008000f00 */
.L_x_236:
[----:B--2---:R2:W4:Y:S02]  /*a1a0*/  SYNCS.PHASECHK.TRANS64.TRYWAIT P0, [R0+URZ], R2 ;  /* 0x00000002000075a7 */ /* 0x00452400080011ff */
[----:B----4-:R-:W-:Y:S05]  /*a1b0*/  @!P0 NANOSLEEP.SYNCS 0x989680 ;  /* 0x009896800000895d */ /* 0x010fea0003900000 */
[----:B------:R-:W4:Y:S02]  /*a1c0*/  @!P0 SYNCS.PHASECHK.TRANS64 P0, [R0+URZ], R2 ;  /* 0x00000002000085a7 */ /* 0x000f2400080010ff */
[----:B----4-:R-:W-:Y:S05]  /*a1d0*/  @!P0 BRA `(.L_x_236) ;  /* 0xfffffffc00f08947 */ /* 0x010fea000383ffff */
[----:B------:R-:W-:Y:S05]  /*a1e0*/  BRA `(.L_x_237) ;  /* 0xffffff94001c7947 */ /* 0x000fea000383ffff */
.L_x_63:
[----:B------:R-:W-:-:S07]  /*a1f0*/  MOV R0, UR6 ;  /* 0x0000000600007c02 */ /* 0x000fce0008000f00 */
.L_x_238:
[----:B-1----:R1:W2:Y:S02]  /*a200*/  SYNCS.PHASECHK.TRANS64.TRYWAIT P0, [R0+URZ], R3 ;  /* 0x00000003000075a7 */ /* 0x0022a400080011ff */
[----:B--2---:R-:W-:Y:S05]  /*a210*/  @!P0 NANOSLEEP.SYNCS 0x989680 ;  /* 0x009896800000895d */ /* 0x004fea0003900000 */
[----:B------:R-:W2:Y:S02]  /*a220*/  @!P0 SYNCS.PHASECHK.TRANS64 P0, [R0+URZ], R3 ;  /* 0x00000003000085a7 */ /* 0x000ea400080010ff */
[----:B--2---:R-:W-:Y:S05]  /*a230*/  @!P0 BRA `(.L_x_238) ;  /* 0xfffffffc00f08947 */ /* 0x004fea000383ffff */
[----:B------:R-:W-:Y:S05]  /*a240*/  BRA `(.L_x_239) ;  /* 0xffffff9400287947 */ /* 0x000fea000383ffff */
.L_x_64:
[----:B------:R-:W-:-:S07]  /*a250*/  MOV R0, UR6 ;  /* 0x0000000600007c02 */ /* 0x000fce0008000f00 */
.L_x_240:
[----:B-1----:R1:W2:Y:S02]  /*a260*/  SYNCS.PHASECHK.TRANS64.TRYWAIT P0, [R0+URZ], R3 ;  /* 0x00000003000075a7 */ /* 0x0022a400080011ff */
[----:B--2---:R-:W-:Y:S05]  /*a270*/  @!P0 NANOSLEEP.SYNCS 0x989680 ;  /* 0x009896800000895d */ /* 0x004fea0003900000 */
[----:B------:R-:W2:Y:S02]  /*a280*/  @!P0 SYNCS.PHASECHK.TRANS64 P0, [R0+URZ], R3 ;  /* 0x00000003000085a7 */ /* 0x000ea400080010ff */
[----:B--2---:R-:W-:Y:S05]  /*a290*/  @!P0 BRA `(.L_x_240) ;  /* 0xfffffffc00f08947 */ /* 0x004fea000383ffff */
[----:B------:R-:W-:Y:S05]  /*a2a0*/  BRA `(.L_x_241) ;  /* 0xffffff9400347947 */ /* 0x000fea000383ffff */
.L_x_65:
[----:B-1----:R-:W-:-:S07]  /*a2b0*/  MOV R0, UR7 ;  /* 0x0000000700007c02 */ /* 0x002fce0008000f00 */
.L_x_242:
[----:B-1----:R1:W2:Y:S02]  /*a2c0*/  SYNCS.PHASECHK.TRANS64.TRYWAIT P0, [R0+URZ], R2 ;  /* 0x00000002000075a7 */ /* 0x0022a400080011ff */
[----:B--2---:R-:W-:Y:S05]  /*a2d0*/  @!P0 NANOSLEEP.SYNCS 0x989680 ;  /* 0x009896800000895d */ /* 0x004fea0003900000 */
[----:B------:R-:W2:Y:S02]  /*a2e0*/  @!P0 SYNCS.PHASECHK.TRANS64 P0, [R0+URZ], R2 ;  /* 0x00000002000085a7 */ /* 0x000ea400080010ff */
[----:B--2---:R-:W-:Y:S05]  /*a2f0*/  @!P0 BRA `(.L_x_242) ;  /* 0xfffffffc00f08947 */ /* 0x004fea000383ffff */
[----:B------:R-:W-:Y:S05]  /*a300*/  BRA `(.L_x_243) ;  /* 0xffffff9400407947 */ /* 0x000fea000383ffff */
.L_x_70:
[----:B--2---:R2:W3:Y:S02]  /*a310*/  SYNCS.PHASECHK.TRANS64.TRYWAIT P0, [R0+URZ+0xb0], R2 ;  /* 0x0000b002000075a7 */ /* 0x0044e400080011ff */
[----:B---3--:R-:W-:Y:S05]  /*a320*/  @!P0 NANOSLEEP.SYNCS 0x989680 ;  /* 0x009896800000895d */ /* 0x008fea0003900000 */
[----:B------:R-:W3:Y:S02]  /*a330*/  @!P0 SYNCS.PHASECHK.TRANS64 P0, [R0+URZ+0xb0], R2 ;  /* 0x0000b002000085a7 */ /* 0x000ee400080010ff */
[----:B---3--:R-:W-:Y:S05]  /*a340*/  @!P0 BRA `(.L_x_70) ;  /* 0xfffffffc00f08947 */ /* 0x008fea000383ffff */
[----:B------:R-:W-:Y:S05]  /*a350*/  BRA `(.L_x_244) ;  /* 0xffffff98004c7947 */ /* 0x000fea000383ffff */
.L_x_73:
[----:B------:R-:W-:Y:S07]  /*a360*/  MOV R0, UR7 ;  /* 0x0000000700007c02 */ /* 0x000fee0008000f00 */
.L_x_245:
[----:B--2---:R2:W3:Y:S02]  /*a370*/  SYNCS.PHASECHK.TRANS64.TRYWAIT P0, [R0+URZ+0xa8], R2 ;  /* 0x0000a802000075a7 */ /* 0x0044e400080011ff */
[----:B---3--:R-:W-:Y:S05]  /*a380*/  @!P0 NANOSLEEP.SYNCS 0x989680 ;  /* 0x009896800000895d */ /* 0x008fea0003900000 */
[----:B------:R-:W3:Y:S02]  /*a390*/  @!P0 SYNCS.PHASECHK.TRANS64 P0, [R0+URZ+0xa8], R2 ;  /* 0x0000a802000085a7 */ /* 0x000ee400080010ff */
[----:B---3--:R-:W-:Y:S05]  /*a3a0*/  @!P0 BRA `(.L_x_245) ;  /* 0xfffffffc00f08947 */ /* 0x008fea000383ffff */
[----:B------:R-:W-:Y:S05]  /*a3b0*/  BRA `(.L_x_72) ;  /* 0xffffff9c002c7947 */ /* 0x000fea000383ffff */
.L_x_76:
[----:B------:R-:W-:Y:S07]  /*a3c0*/  MOV R0, UR7 ;  /* 0x0000000700007c02 */ /* 0x000fee0008000f00 */
.L_x_246:
[----:B-1----:R1:W2:Y:S02]  /*a3d0*/  SYNCS.PHASECHK.TRANS64.TRYWAIT P0, [R0+URZ+0x80], R22 ;  /* 0x00008016000075a7 */ /* 0x0022a400080011ff */
[----:B--2---:R-:W-:Y:S05]  /*a3e0*/  @!P0 NANOSLEEP.SYNCS 0x989680 ;  /* 0x009896800000895d */ /* 0x004fea0003900000 */
[----:B------:R-:W2:Y:S02]  /*a3f0*/  @!P0 SYNCS.PHASECHK.TRANS64 P0, [R0+URZ+0x80], R22 ;  /* 0x00008016000085a7 */ /* 0x000ea400080010ff */
[----:B--2---:R-:W-:Y:S05]  /*a400*/  @!P0 BRA `(.L_x_246) ;  /* 0xfffffffc00f08947 */ /* 0x004fea000383ffff */
[----:B------:R-:W-:Y:S05]  /*a410*/  BRA `(.L_x_247) ;  /* 0xffffff9c00a47947 */ /* 0x000fea000383ffff */
.L_x_77:
[----:B------:R-:W-:Y:S07]  /*a420*/  MOV R0, UR7 ;  /* 0x0000000700007c02 */ /* 0x000fee0008000f00 */
.L_x_248:
[----:B-1----:R1:W2:Y:S02]  /*a430*/  SYNCS.PHASECHK.TRANS64.TRYWAIT P0, [R0+URZ+0x88], R22 ;  /* 0x00008816000075a7 */ /* 0x0022a400080011ff */
[----:B--2---:R-:W-:Y:S05]  /*a440*/  @!P0 NANOSLEEP.SYNCS 0x989680 ;  /* 0x009896800000895d */ /* 0x004fea0003900000 */
[----:B------:R-:W2:Y:S02]  /*a450*/  @!P0 SYNCS.PHASECHK.TRANS64 P0, [R0+URZ+0x88], R22 ;  /* 0x00008816000085a7 */ /* 0x000ea400080010ff */
[----:B--2---:R-:W-:Y:S05]  /*a460*/  @!P0 BRA `(.L_x_248) ;  /* 0xfffffffc00f08947 */ /* 0x004fea000383ffff */
[----:B------:R-:W-:Y:S05]  /*a470*/  BRA `(.L_x_249) ;  /* 0xffffff9c00dc7947 */ /* 0x000fea000383ffff */
.L_x_78:
[----:B------:R-:W-:Y:S07]  /*a480*/  MOV R0, UR7 ;  /* 0x0000000700007c02 */ /* 0x000fee0008000f00 */
.L_x_250:
[----:B-1----:R1:W2:Y:S02]  /*a490*/  SYNCS.PHASECHK.TRANS64.TRYWAIT P0, [R0+URZ+0x90], R22 ;  /* 0x00009016000075a7 */ /* 0x0022a400080011ff */
[----:B--2---:R-:W-:Y:S05]  /*a4a0*/  @!P0 NANOSLEEP.SYNCS 0x989680 ;  /* 0x009896800000895d */ /* 0x004fea0003900000 */
[----:B------:R-:W2:Y:S02]  /*a4b0*/  @!P0 SYNCS.PHASECHK.TRANS64 P0, [R0+URZ+0x90], R22 ;  /* 0x00009016000085a7 */ /* 0x000ea400080010ff */
[----:B--2---:R-:W-:Y:S05]  /*a4c0*/  @!P0 BRA `(.L_x_250) ;  /* 0xfffffffc00f08947 */ /* 0x004fea000383ffff */
[----:B------:R-:W-:Y:S05]  /*a4d0*/  BRA `(.L_x_251) ;  /* 0xffffffa000207947 */ /* 0x000fea000383ffff */
.L_x_79:
[----:B------:R-:W-:Y:S07]  /*a4e0*/  MOV R0, UR7 ;  /* 0x0000000700007c02 */ /* 0x000fee0008000f00 */
.L_x_252:
[----:B-1----:R1:W2:Y:S02]  /*a4f0*/  SYNCS.PHASECHK.TRANS64.TRYWAIT P0, [R0+URZ+0x98], R22 ;  /* 0x00009816000075a7 */ /* 0x0022a400080011ff */
[----:B--2---:R-:W-:Y:S05]  /*a500*/  @!P0 NANOSLEEP.SYNCS 0x989680 ;  /* 0x009896800000895d */ /* 0x004fea0003900000 */
[----:B------:R-:W2:Y:S02]  /*a510*/  @!P0 SYNCS.PHASECHK.TRANS64 P0, [R0+URZ+0x98], R22 ;  /* 0x00009816000085a7 */ /* 0x000ea400080010ff */
[----:B--2---:R-:W-:Y:S05]  /*a520*/  @!P0 BRA `(.L_x_252) ;  /* 0xfffffffc00f08947 */ /* 0x004fea000383ffff */
[----:B------:R-:W-:Y:S05]  /*a530*/  BRA `(.L_x_253) ;  /* 0xffffffa000a47947 */ /* 0x000fea000383ffff */
.L_x_81:
[----:B------:R-:W-:-:S07]  /*a540*/  MOV R0, UR7 ;  /* 0x0000000700007c02 */ /* 0x000fce0008000f00 */
.L_x_254:
[----:B-1----:R1:W3:Y:S02]  /*a550*/  SYNCS.PHASECHK.TRANS64.TRYWAIT P0, [R0+URZ+0x80], R2 ;  /* 0x00008002000075a7 */ /* 0x0022e400080011ff */
[----:B---3--:R-:W-:Y:S05]  /*a560*/  @!P0 NANOSLEEP.SYNCS 0x989680 ;  /* 0x009896800000895d */ /* 0x008fea0003900000 */
[----:B------:R-:W3:Y:S02]  /*a570*/  @!P0 SYNCS.PHASECHK.TRANS64 P0, [R0+URZ+0x80], R2 ;  /* 0x00008002000085a7 */ /* 0x000ee400080010ff */
[----:B---3--:R-:W-:Y:S05]  /*a580*/  @!P0 BRA `(.L_x_254) ;  /* 0xfffffffc00f08947 */ /* 0x008fea000383ffff */
[----:B------:R-:W-:Y:S05]  /*a590*/  BRA `(.L_x_255) ;  /* 0xffffffa400147947 */ /* 0x000fea000383ffff */
.L_x_82:
[----:B-1----:R-:W-:-:S07]  /*a5a0*/  MOV R0, UR7 ;  /* 0x0000000700007c02 */ /* 0x002fce0008000f00 */
.L_x_256:
[----:B-1----:R1:W3:Y:S02]  /*a5b0*/  SYNCS.PHASECHK.TRANS64.TRYWAIT P0, [R0+URZ+0x88], R2 ;  /* 0x00008802000075a7 */ /* 0x0022e400080011ff */
[----:B---3--:R-:W-:Y:S05]  /*a5c0*/  @!P0 NANOSLEEP.SYNCS 0x989680 ;  /* 0x009896800000895d */ /* 0x008fea0003900000 */
[----:B------:R-:W3:Y:S02]  /*a5d0*/  @!P0 SYNCS.PHASECHK.TRANS64 P0, [R0+URZ+0x88], R2 ;  /* 0x00008802000085a7 */ /* 0x000ee400080010ff */
[----:B---3--:R-:W-:Y:S05]  /*a5e0*/  @!P0 BRA `(.L_x_256) ;  /* 0xfffffffc00f08947 */ /* 0x008fea000383ffff */
[----:B------:R-:W-:Y:S05]  /*a5f0*/  BRA `(.L_x_257) ;  /* 0xffffffa400047947 */ /* 0x000fea000383ffff */
.L_x_83:
[----:B-1----:R-:W-:-:S07]  /*a600*/  MOV R0, UR7 ;  /* 0x0000000700007c02 */ /* 0x002fce0008000f00 */
.L_x_258:
[----:B-1----:R1:W3:Y:S02]  /*a610*/  SYNCS.PHASECHK.TRANS64.TRYWAIT P0, [R0+URZ+0x90], R2 ;  /* 0x00009002000075a7 */ /* 0x0022e400080011ff */
[----:B---3--:R-:W-:Y:S05]  /*a620*/  @!P0 NANOSLEEP.SYNCS 0x989680 ;  /* 0x009896800000895d */ /* 0x008fea0003900000 */
[----:B------:R-:W3:Y:S02]  /*a630*/  @!P0 SYNCS.PHASECHK.TRANS64 P0, [R0+URZ+0x90], R2 ;  /* 0x00009002000085a7 */ /* 0x000ee400080010ff */
[----:B---3--:R-:W-:Y:S05]  /*a640*/  @!P0 BRA `(.L_x_258) ;  /* 0xfffffffc00f08947 */ /* 0x008fea000383ffff */
[----:B------:R-:W-:Y:S05]  /*a650*/  BRA `(.L_x_259) ;  /* 0xffffffa000f47947 */ /* 0x000fea000383ffff */
.L_x_85:
[----:B-1----:R1:W2:Y:S02]  /*a660*/  SYNCS.PHASECHK.TRANS64.TRYWAIT P0, [R0+URZ+0xb0], R2 ;  /* 0x0000b002000075a7 */ /* 0x0022a400080011ff */
[----:B--2---:R-:W-:Y:S05]  /*a670*/  @!P0 NANOSLEEP.SYNCS 0x989680 ;  /* 0x009896800000895d */ /* 0x004fea0003900000 */
[----:B------:R-:W2:Y:S02]  /*a680*/  @!P0 SYNCS.PHASECHK.TRANS64 P0, [R0+URZ+0xb0], R2 ;  /* 0x0000b002000085a7 */ /* 0x000ea400080010ff */
[----:B--2---:R-:W-:Y:S05]  /*a690*/  @!P0 BRA `(.L_x_85) ;  /* 0xfffffffc00f08947 */ /* 0x004fea000383ffff */
[----:B------:R-:W-:Y:S05]  /*a6a0*/  BRA `(.L_x_260) ;  /* 0xffffffa4008c7947 */ /* 0x000fea000383ffff */
.L_x_99:
[----:B-1----:R1:W2:Y:S02]  /*a6b0*/  SYNCS.PHASECHK.TRANS64.TRYWAIT P0, [R2+URZ+0x60], R0 ;  /* 0x00006000020075a7 */ /* 0x0022a400080011ff */
[----:B--2---:R-:W-:Y:S05]  /*a6c0*/  @!P0 NANOSLEEP.SYNCS 0x989680 ;  /* 0x009896800000895d */ /* 0x004fea0003900000 */
[----:B------:R-:W2:Y:S02]  /*a6d0*/  @!P0 SYNCS.PHASECHK.TRANS64 P0, [R2+URZ+0x60], R0 ;  /* 0x00006000020085a7 */ /* 0x000ea400080010ff */
[----:B--2---:R-:W-:Y:S05]  /*a6e0*/  @!P0 BRA `(.L_x_99) ;  /* 0xfffffffc00f08947 */ /* 0x004fea000383ffff */
[----:B------:R-:W-:Y:S05]  /*a6f0*/  BRA `(.L_x_98) ;  /* 0xffffffb000ec7947 */ /* 0x000fea000383ffff */
.L_x_102:
[----:B------:R1:W1:Y:S02]  /*a700*/  SYNCS.PHASECHK.TRANS64.TRYWAIT P1, [R128+URZ+0xd0], R0 ;  /* 0x0000d000800075a7 */ /* 0x00026400080211ff */
[----:B-1----:R-:W-:Y:S05]  /*a710*/  @!P1 NANOSLEEP.SYNCS 0x989680 ;  /* 0x009896800000995d */ /* 0x002fea0003900000 */
[----:B------:R-:W1:Y:S02]  /*a720*/  @!P1 SYNCS.PHASECHK.TRANS64 P1, [R128+URZ+0xd0], R0 ;  /* 0x0000d000800095a7 */ /* 0x000e6400080210ff */
[----:B-1----:R-:W-:Y:S05]  /*a730*/  @!P1 BRA `(.L_x_102) ;  /* 0xfffffffc00f09947 */ /* 0x002fea000383ffff */
[----:B------:R-:W-:Y:S05]  /*a740*/  BRA `(.L_x_101) ;  /* 0xffffffb4003c7947 */ /* 0x000fea000383ffff */
        .weak           $__internal_0_$__cuda_sm10x_tcgen05_guardrail_trap_col_being_dealloced_not_returned_by_alloc
        .type           $__internal_0_$__cuda_sm10x_tcgen05_guardrail_trap_col_being_dealloced_not_returned_by_alloc,@function
        .size           $__internal_0_$__cuda_sm10x_tcgen05_guardrail_trap_col_being_dealloced_not_returned_by_alloc,($__internal_1_$__cuda_sm10x_tcgen05_guardrail_trap_phase_invalid_during_alloc - $__internal_0_$__cuda_sm10x_tcgen05_guardrail_trap_col_being_dealloced_not_returned_by_alloc)
$__internal_0_$__cuda_sm10x_tcgen05_guardrail_trap_col_being_dealloced_not_returned_by_alloc:
[----:B------:R-:W-:Y:S05]  /*a750*/  BPT.TRAP 0x1 ;  /* 0x000000040000795c */ /* 0x000fea0000300000 */
[----:B------:R-:W-:-:S04]  /*a760*/  HFMA2 R3, -RZ, RZ, 0, 0 ;  /* 0x00000000ff037431 */ /* 0x000fc800000001ff */
[----:B------:R-:W-:Y:S05]  /*a770*/  RET.REL.NODEC R2 `(_ZN7cutlass13device_kernelINS_4gemm6kernel13GemmUniversalIN4cute5tupleIJiiiiEEENS1_10collective13CollectiveMmaINS1_35MainloopSm100TmaUmmaWarpSpecializedILi6ELi2ELi4ENS5_IJNS4_1CILi1EEESB_SB_EEEEENS5_IJNSA_ILi128EEESE_NSA_ILi64EEEEEENS_6half_tENS5_IJlSB_lEEESH_SI_NS4_8TiledMMAINS4_8MMA_AtomIJNS4_20SM100_MMA_F16BF16_SSISH_SH_fLi128ELi128ELNS4_4UMMA5MajorE0ELSN_0ELNSM_7ScaleInE0ELSO_0EEEEEENS4_6LayoutISC_NS5_IJNSA_ILi0EEESS_SS_EEEEENS5_IJNS4_10UnderscoreESV_SV_EEEEENS4_13SM90_TMA_LOADENS4_14ComposedLayoutINS4_7SwizzleILi3ELi4ELi3EEENS4_18smem_ptr_flag_bitsILi16EEENSR_INS5_IJNSA_ILi8EEESF_EEENS5_IJSF_SB_EEEEEEEvNS4_8identityESY_S18_vS19_EENS_8epilogue10collective18CollectiveEpilogueINS1B_23Sm100TmaWarpSpecializedILi4ELi2ELi32ELb1ELb0EEEJSG_NS5_IJNSR_ISE_SB_EENSR_INSA_ILi32EEESB_EEEEESH_SI_SH_SI_NS1B_6fusion15FusionCallbacksIS1F_NS1K_13LinCombEltActINS1B_6thread7SigmoidESH_fSH_fLNS_15FloatRoundStyleE2EEESG_S1J_JEEENS4_5SM1004TMEM4LOAD26SM100_TMEM_LOAD_32dp32b32xESY_NSZ_INS10_ILi2ELi4ELi3EEES13_NSR_INS5_IJS14_S1H_EEENS5_IJS1H_SB_EEEEEEENS4_39AutoVectorizingCopyWithAssumedAlignmentILi128EEENS4_14SM90_TMA_STOREES20_S22_S22_EEEvvEEEEvNT_6ParamsE) ;  /* 0xffffff5802207950 */ /* 0x000fea0003c3ffff */
        .weak           $__internal_1_$__cuda_sm10x_tcgen05_guardrail_trap_phase_invalid_during_alloc
        .type           $__internal_1_$__cuda_sm10x_tcgen05_guardrail_trap_phase_invalid_during_alloc,@function
        .size           $__internal_1_$__cuda_sm10x_tcgen05_guardrail_trap_phase_invalid_during_alloc,($__internal_2_$__cuda_sm10x_tcgen05_guardrail_trap_unallocated_columns_being_dealloced - $__internal_1_$__cuda_sm10x_tcgen05_guardrail_trap_phase_invalid_during_alloc)
$__internal_1_$__cuda_sm10x_tcgen05_guardrail_trap_phase_invalid_during_alloc:
[----:B------:R-:W-:Y:S05]  /*a780*/  BPT.TRAP 0x1 ;  /* 0x000000040000795c */ /* 0x000fea0000300000 */
[----:B------:R-:W-:-:S04]  /*a790*/  MOV R3, 0x0 ;  /* 0x0000000000037802 */ /* 0x000fc80000000f00 */
[----:B------:R-:W-:Y:S05]  /*a7a0*/  RET.REL.NODEC R2 `(_ZN7cutlass13device_kernelINS_4gemm6kernel13GemmUniversalIN4cute5tupleIJiiiiEEENS1_10collective13CollectiveMmaINS1_35MainloopSm100TmaUmmaWarpSpecializedILi6ELi2ELi4ENS5_IJNS4_1CILi1EEESB_SB_EEEEENS5_IJNSA_ILi128EEESE_NSA_ILi64EEEEEENS_6half_tENS5_IJlSB_lEEESH_SI_NS4_8TiledMMAINS4_8MMA_AtomIJNS4_20SM100_MMA_F16BF16_SSISH_SH_fLi128ELi128ELNS4_4UMMA5MajorE0ELSN_0ELNSM_7ScaleInE0ELSO_0EEEEEENS4_6LayoutISC_NS5_IJNSA_ILi0EEESS_SS_EEEEENS5_IJNS4_10UnderscoreESV_SV_EEEEENS4_13SM90_TMA_LOADENS4_14ComposedLayoutINS4_7SwizzleILi3ELi4ELi3EEENS4_18smem_ptr_flag_bitsILi16EEENSR_INS5_IJNSA_ILi8EEESF_EEENS5_IJSF_SB_EEEEEEEvNS4_8identityESY_S18_vS19_EENS_8epilogue10collective18CollectiveEpilogueINS1B_23Sm100TmaWarpSpecializedILi4ELi2ELi32ELb1ELb0EEEJSG_NS5_IJNSR_ISE_SB_EENSR_INSA_ILi32EEESB_EEEEESH_SI_SH_SI_NS1B_6fusion15FusionCallbacksIS1F_NS1K_13LinCombEltActINS1B_6thread7SigmoidESH_fSH_fLNS_15FloatRoundStyleE2EEESG_S1J_JEEENS4_5SM1004TMEM4LOAD26SM100_TMEM_LOAD_32dp32b32xESY_NSZ_INS10_ILi2ELi4ELi3EEES13_NSR_INS5_IJS14_S1H_EEENS5_IJS1H_SB_EEEEEEENS4_39AutoVectorizingCopyWithAssumedAlignmentILi128EEENS4_14SM90_TMA_STOREES20_S22_S22_EEEvvEEEEvNT_6ParamsE) ;  /* 0xffffff5802147950 */ /* 0x000fea0003c3ffff */
        .weak           $__internal_2_$__cuda_sm10x_tcgen05_guardrail_trap_unallocated_columns_being_dealloced
        .type           $__internal_2_$__cuda_sm10x_tcgen05_guardrail_trap_unallocated_columns_being_dealloced,@function
        .size           $__internal_2_$__cuda_sm10x_tcgen05_guardrail_trap_unallocated_columns_being_dealloced,($__internal_3_$__cuda_sm20_rcp_rn_f32_slowpath - $__internal_2_$__cuda_sm10x_tcgen05_guardrail_trap_unallocated_columns_being_dealloced)
$__internal_2_$__cuda_sm10x_tcgen05_guardrail_trap_unallocated_columns_being_dealloced:
[----:B------:R-:W-:Y:S05]  /*a7b0*/  BPT.TRAP 0x1 ;  /* 0x000000040000795c */ /* 0x000fea0000300000 */
[----:B------:R-:W-:-:S04]  /*a7c0*/  HFMA2 R3, -RZ, RZ, 0, 0 ;  /* 0x00000000ff037431 */ /* 0x000fc800000001ff */
[----:B------:R-:W-:Y:S05]  /*a7d0*/  RET.REL.NODEC R2 `(_ZN7cutlass13device_kernelINS_4gemm6kernel13GemmUniversalIN4cute5tupleIJiiiiEEENS1_10collective13CollectiveMmaINS1_35MainloopSm100TmaUmmaWarpSpecializedILi6ELi2ELi4ENS5_IJNS4_1CILi1EEESB_SB_EEEEENS5_IJNSA_ILi128EEESE_NSA_ILi64EEEEEENS_6half_tENS5_IJlSB_lEEESH_SI_NS4_8TiledMMAINS4_8MMA_AtomIJNS4_20SM100_MMA_F16BF16_SSISH_SH_fLi128ELi128ELNS4_4UMMA5MajorE0ELSN_0ELNSM_7ScaleInE0ELSO_0EEEEEENS4_6LayoutISC_NS5_IJNSA_ILi0EEESS_SS_EEEEENS5_IJNS4_10UnderscoreESV_SV_EEEEENS4_13SM90_TMA_LOADENS4_14ComposedLayoutINS4_7SwizzleILi3ELi4ELi3EEENS4_18smem_ptr_flag_bitsILi16EEENSR_INS5_IJNSA_ILi8EEESF_EEENS5_IJSF_SB_EEEEEEEvNS4_8identityESY_S18_vS19_EENS_8epilogue10collective18CollectiveEpilogueINS1B_23Sm100TmaWarpSpecializedILi4ELi2ELi32ELb1ELb0EEEJSG_NS5_IJNSR_ISE_SB_EENSR_INSA_ILi32EEESB_EEEEESH_SI_SH_SI_NS1B_6fusion15FusionCallbacksIS1F_NS1K_13LinCombEltActINS1B_6thread7SigmoidESH_fSH_fLNS_15FloatRoundStyleE2EEESG_S1J_JEEENS4_5SM1004TMEM4LOAD26SM100_TMEM_LOAD_32dp32b32xESY_NSZ_INS10_ILi2ELi4ELi3EEES13_NSR_INS5_IJS14_S1H_EEENS5_IJS1H_SB_EEEEEEENS4_39AutoVectorizingCopyWithAssumedAlignmentILi128EEENS4_14SM90_TMA_STOREES20_S22_S22_EEEvvEEEEvNT_6ParamsE) ;  /* 0xffffff5802087950 */ /* 0x000fea0003c3ffff */
        .weak           $__internal_3_$__cuda_sm20_rcp_rn_f32_slowpath
        .type           $__internal_3_$__cuda_sm20_rcp_rn_f32_slowpath,@function
        .size           $__internal_3_$__cuda_sm20_rcp_rn_f32_slowpath,(.L_x_266 - $__internal_3_$__cuda_sm20_rcp_rn_f32_slowpath)
$__internal_3_$__cuda_sm20_rcp_rn_f32_slowpath:
[----:B------:R-:W-:Y:S01]  /*a7e0*/  IMAD.SHL.U32 R54, R57, 0x2, RZ ;  /* 0x0000000239367824 */ /* 0x000fe200078e00ff */
[----:B------:R-:W-:Y:S04]  /*a7f0*/  BSSY.RECONVERGENT B0, `(.L_x_261) ;  /* 0x0000030000007945 */ /* 0x000fe80003800200 */
[----:B------:R-:W-:-:S04]  /*a800*/  SHF.R.U32.HI R54, RZ, 0x18, R54 ;  /* 0x00000018ff367819 */ /* 0x000fc80000011636 */
[----:B------:R-:W-:-:S13]  /*a810*/  ISETP.NE.U32.AND P0, PT, R54, RZ, PT ;  /* 0x000000ff3600720c */ /* 0x000fda0003f05070 */
[----:B------:R-:W-:Y:S05]  /*a820*/  @P0 BRA `(.L_x_262) ;  /* 0x0000000000280947 */ /* 0x000fea0003800000 */
[----:B------:R-:W-:-:S04]  /*a830*/  SHF.L.U32 R32, R57, 0x1, RZ ;  /* 0x0000000139207819 */ /* 0x000fc800000006ff */
[----:B------:R-:W-:-:S13]  /*a840*/  ISETP.NE.AND P0, PT, R32, RZ, PT ;  /* 0x000000ff2000720c */ /* 0x000fda0003f05270 */
[----:B------:R-:W-:Y:S01]  /*a850*/  @P0 FFMA R54, R57, 1.84467440737095516160e+19, RZ ;  /* 0x5f80000039360823 */ /* 0x000fe200000000ff */
[----:B------:R-:W-:Y:S08]  /*a860*/  @!P0 MUFU.RCP R55, R57 ;  /* 0x0000003900378308 */ /* 0x000ff00000001000 */
[----:B------:R-:W1:Y:S02]  /*a870*/  @P0 MUFU.RCP R32, R54 ;  /* 0x0000003600200308 */ /* 0x000e640000001000 */
[----:B-1----:R-:W-:-:S04]  /*a880*/  @P0 FFMA R54, R54, R32, -1 ;  /* 0xbf80000036360423 */ /* 0x002fc80000000020 */
[----:B------:R-:W-:-:S04]  /*a890*/  @P0 FADD.FTZ R54, -R54, -RZ ;  /* 0x800000ff36360221 */ /* 0x000fc80000010100 */
[----:B------:R-:W-:-:S04]  /*a8a0*/  @P0 FFMA R54, R32, R54, R32 ;  /* 0x0000003620360223 */ /* 0x000fc80000000020 */
[----:B------:R-:W-:Y:S01]  /*a8b0*/  @P0 FFMA R55, R54, 1.84467440737095516160e+19, RZ ;  /* 0x5f80000036370823 */ /* 0x000fe200000000ff */
[----:B------:R-:W-:Y:S05]  /*a8c0*/  BRA `(.L_x_263) ;  /* 0x0000000000887947 */ /* 0x000fea0003800000 */
.L_x_262:
[----:B------:R-:W-:-:S04]  /*a8d0*/  IADD3 R32, PT, PT, R54, -0xfd, RZ ;  /* 0xffffff0336207810 */ /* 0x000fc80007ffe0ff */
[----:B------:R-:W-:-:S13]  /*a8e0*/  ISETP.GT.U32.AND P0, PT, R32, 0x1, PT ;  /* 0x000000012000780c */ /* 0x000fda0003f04070 */
[----:B------:R-:W-:Y:S05]  /*a8f0*/  @P0 BRA `(.L_x_264) ;  /* 0x0000000000780947 */ /* 0x000fea0003800000 */
[----:B------:R-:W-:Y:S01]  /*a900*/  LOP3.LUT R58, R57, 0x7fffff, RZ, 0xc0, !PT ;  /* 0x007fffff393a7812 */ /* 0x000fe200078ec0ff */
[----:B------:R-:W-:Y:S02]  /*a910*/  IMAD.MOV.U32 R55, RZ, RZ, 0x3 ;  /* 0x00000003ff377424 */ /* 0x000fe400078e00ff */
[----:B------:R-:W-:Y:S01]  /*a920*/  VIADD R54, R54, 0xffffff04 ;  /* 0xffffff0436367836 */ /* 0x000fe20000000000 */
[----:B------:R-:W-:Y:S02]  /*a930*/  LOP3.LUT R58, R58, 0x3f800000, RZ, 0xfc, !PT ;  /* 0x3f8000003a3a7812 */ /* 0x000fe400078efcff */
[----:B------:R-:W-:Y:S02]  /*a940*/  SHF.L.U32 R55, R55, R32, RZ ;  /* 0x0000002037377219 */ /* 0x000fe400000006ff */
[----:B------:R-:W1:Y:S02]  /*a950*/  MUFU.RCP R59, R58 ;  /* 0x0000003a003b7308 */ /* 0x000e640000001000 */
[----:B-1----:R-:W-:-:S04]  /*a960*/  FFMA R58, R58, R59, -1 ;  /* 0xbf8000003a3a7423 */ /* 0x002fc8000000003b */
[----:B------:R-:W-:-:S04]  /*a970*/  FADD.FTZ R58, -R58, -RZ ;  /* 0x800000ff3a3a7221 */ /* 0x000fc80000010100 */
[CCC-:B------:R-:W-:Y:S01]  /*a980*/  FFMA.RM R60, R59.reuse, R58.reuse, R59.reuse ;  /* 0x0000003a3b3c7223 */ /* 0x1c0fe2000000403b */
[----:B------:R-:W-:-:S04]  /*a990*/  FFMA.RP R58, R59, R58, R59 ;  /* 0x0000003a3b3a7223 */ /* 0x000fc8000000803b */
[C---:B------:R-:W-:Y:S02]  /*a9a0*/  LOP3.LUT R59, R60.reuse, 0x7fffff, RZ, 0xc0, !PT ;  /* 0x007fffff3c3b7812 */ /* 0x040fe400078ec0ff */
[----:B------:R-:W-:Y:S02]  /*a9b0*/  FSETP.NEU.FTZ.AND P0, PT, R60, R58, PT ;  /* 0x0000003a3c00720b */ /* 0x000fe40003f1d000 */
[----:B------:R-:W-:Y:S02]  /*a9c0*/  LOP3.LUT R59, R59, 0x800000, RZ, 0xfc, !PT ;  /* 0x008000003b3b7812 */ /* 0x000fe400078efcff */
[----:B------:R-:W-:Y:S02]  /*a9d0*/  SEL R58, RZ, 0xffffffff, !P0 ;  /* 0xffffffffff3a7807 */ /* 0x000fe40004000000 */
[----:B------:R-:W-:Y:S02]  /*a9e0*/  LOP3.LUT R55, R55, R59, RZ, 0xc0, !PT ;  /* 0x0000003b37377212 */ /* 0x000fe400078ec0ff */
[----:B------:R-:W-:Y:S01]  /*a9f0*/  SHF.R.U32.HI R54, RZ, R54, R59 ;  /* 0x00000036ff367219 */ /* 0x000fe2000001163b */
[----:B------:R-:W-:Y:S01]  /*aa00*/  IMAD.MOV R58, RZ, RZ, -R58 ;  /* 0x000000ffff3a7224 */ /* 0x000fe200078e0a3a */
[----:B------:R-:W-:-:S04]  /*aa10*/  SHF.R.U32.HI R55, RZ, R32, R55 ;  /* 0x00000020ff377219 */ /* 0x000fc80000011637 */
[----:B------:R-:W-:Y:S02]  /*aa20*/  LOP3.LUT P1, RZ, R58, R32, R59, 0xf8, !PT ;  /* 0x000000203aff7212 */ /* 0x000fe4000782f83b */
[C---:B------:R-:W-:Y:S02]  /*aa30*/  LOP3.LUT P2, RZ, R55.reuse, 0x1, RZ, 0xc0, !PT ;  /* 0x0000000137ff7812 */ /* 0x040fe4000784c0ff */
[----:B------:R-:W-:-:S04]  /*aa40*/  LOP3.LUT P0, RZ, R55, 0x2, RZ, 0xc0, !PT ;  /* 0x0000000237ff7812 */ /* 0x000fc8000780c0ff */
[----:B------:R-:W-:-:S04]  /*aa50*/  PLOP3.LUT P0, PT, P2, P1, P0, 0xe0, 0x0 ;  /* 0x000000000000781c */ /* 0x000fc80001703c00 */
[----:B------:R-:W-:Y:S02]  /*aa60*/  SEL R32, RZ, 0x1, !P0 ;  /* 0x00000001ff207807 */ /* 0x000fe40004000000 */
[----:B------:R-:W-:-:S03]  /*aa70*/  LOP3.LUT P0, RZ, R57, 0x7fffff, RZ, 0xc0, !PT ;  /* 0x007fffff39ff7812 */ /* 0x000fc6000780c0ff */
[----:B------:R-:W-:-:S05]  /*aa80*/  IMAD.MOV R32, RZ, RZ, -R32 ;  /* 0x000000ffff207224 */ /* 0x000fca00078e0a20 */
[----:B------:R-:W-:-:S13]  /*aa90*/  ISETP.GE.AND P1, PT, R32, RZ, PT ;  /* 0x000000ff2000720c */ /* 0x000fda0003f26270 */
[----:B------:R-:W-:-:S04]  /*aaa0*/  @!P1 VIADD R54, R54, 0x1 ;  /* 0x0000000136369836 */ /* 0x000fc80000000000 */
[----:B------:R-:W-:-:S05]  /*aab0*/  @!P0 IMAD.SHL.U32 R54, R54, 0x2, RZ ;  /* 0x0000000236368824 */ /* 0x000fca00078e00ff */
[----:B------:R-:W-:Y:S01]  /*aac0*/  LOP3.LUT R55, R54, 0x80000000, R57, 0xf8, !PT ;  /* 0x8000000036377812 */ /* 0x000fe200078ef839 */
[----:B------:R-:W-:Y:S05]  /*aad0*/  BRA `(.L_x_263) ;  /* 0x0000000000047947 */ /* 0x000fea0003800000 */
.L_x_264:
[----:B------:R1:W2:Y:S02]  /*aae0*/  MUFU.RCP R55, R57 ;  /* 0x0000003900377308 */ /* 0x0002a40000001000 */
.L_x_263:
[----:B------:R-:W-:Y:S05]  /*aaf0*/  BSYNC.RECONVERGENT B0 ;  /* 0x0000000000007941 */ /* 0x000fea0003800200 */
.L_x_261:
[----:B-1----:R-:W-:Y:S01]  /*ab00*/  HFMA2 R57, -RZ, RZ, 0, 0 ;  /* 0x00000000ff397431 */ /* 0x002fe200000001ff */
[----:B--2---:R-:W-:-:S03]  /*ab10*/  MOV R32, R55 ;  /* 0x0000003700207202 */ /* 0x004fc60000000f00 */
[----:B------:R-:W-:Y:S05]  /*ab20*/  RET.REL.NODEC R56 `(_ZN7cutlass13device_kernelINS_4gemm6kernel13GemmUniversalIN4cute5tupleIJiiiiEEENS1_10collective13CollectiveMmaINS1_35MainloopSm100TmaUmmaWarpSpecializedILi6ELi2ELi4ENS5_IJNS4_1CILi1EEESB_SB_EEEEENS5_IJNSA_ILi128EEESE_NSA_ILi64EEEEEENS_6half_tENS5_IJlSB_lEEESH_SI_NS4_8TiledMMAINS4_8MMA_AtomIJNS4_20SM100_MMA_F16BF16_SSISH_SH_fLi128ELi128ELNS4_4UMMA5MajorE0ELSN_0ELNSM_7ScaleInE0ELSO_0EEEEEENS4_6LayoutISC_NS5_IJNSA_ILi0EEESS_SS_EEEEENS5_IJNS4_10UnderscoreESV_SV_EEEEENS4_13SM90_TMA_LOADENS4_14ComposedLayoutINS4_7SwizzleILi3ELi4ELi3EEENS4_18smem_ptr_flag_bitsILi16EEENSR_INS5_IJNSA_ILi8EEESF_EEENS5_IJSF_SB_EEEEEEEvNS4_8identityESY_S18_vS19_EENS_8epilogue10collective18CollectiveEpilogueINS1B_23Sm100TmaWarpSpecializedILi4ELi2ELi32ELb1ELb0EEEJSG_NS5_IJNSR_ISE_SB_EENSR_INSA_ILi32EEESB_EEEEESH_SI_SH_SI_NS1B_6fusion15FusionCallbacksIS1F_NS1K_13LinCombEltActINS1B_6thread7SigmoidESH_fSH_fLNS_15FloatRoundStyleE2EEESG_S1J_JEEENS4_5SM1004TMEM4LOAD26SM100_TMEM_LOAD_32dp32b32xESY_NSZ_INS10_ILi2ELi4ELi3EEES13_NSR_INS5_IJS14_S1H_EEENS5_IJS1H_SB_EEEEEEENS4_39AutoVectorizingCopyWithAssumedAlignmentILi128EEENS4_14SM90_TMA_STOREES20_S22_S22_EEEvvEEEEvNT_6ParamsE) ;  /* 0xffffff5438347950 */ /* 0x000fea0003c3ffff */
.L_x_265:
[----:B------:R-:W-:-:S00]  /*ab30*/  BRA `(.L_x_265) ;  /* 0xfffffffc00fc7947 */ /* 0x000fc0000383ffff */
[----:B------:R-:W-:-:S00]  /*ab40*/  NOP ;  /* 0x0000000000007918 */ /* 0x000fc00000000000 */
        /* <DEDUP_REMOVED lines=11> */
.L_x_266:


//--------------------- .nv.global.init           --------------------------
	.section	.nv.global.init,"aw",@progbits
.nv.global.init:
	.type		$str$27,@object
	.size		$str$27,($str$28 - $str$27)
$str$27:
        /*0000*/ 	.byte	0x28, 0x61, 0x64, 0x64, 0x72, 0x65, 0x73, 0x73, 0x20, 0x26, 0x20, 0x6d, 0x61, 0x73, 0x6b, 0x29
        /*0010*/ 	.byte	0x20, 0x3d, 0x3d, 0x20, 0x30, 0x00
	.type		$str$28,@object
	.size		$str$28,($str$26 - $str$28)
$str$28:
        /*0016*/ 	.byte	0x2f, 0x74, 0x6d, 0x70, 0x2f, 0x63, 0x75, 0x74, 0x6c, 0x61, 0x73, 0x73, 0x5f, 0x73, 0x77, 0x65
        /*0026*/ 	.byte	0x65, 0x70, 0x5f, 0x73, 0x72, 0x63, 0x2f, 0x69, 0x6e, 0x63, 0x6c, 0x75, 0x64, 0x65, 0x2f, 0x63
        /*0036*/ 	.byte	0x75, 0x74, 0x65, 0x2f, 0x70, 0x6f, 0x69, 0x6e, 0x74, 0x65, 0x72, 0x5f, 0x66, 0x6c, 0x61, 0x67
        /*0046*/ 	.byte	0x67, 0x65, 0x64, 0x2e, 0x68, 0x70, 0x70, 0x00
	.type		$str$26,@object
	.size		$str$26,($str$25 - $str$26)
$str$26:
        /*004e*/ 	.byte	0x2f, 0x74, 0x6d, 0x70, 0x2f, 0x63, 0x75, 0x74, 0x6c, 0x61, 0x73, 0x73, 0x5f, 0x73, 0x77, 0x65
        /*005e*/ 	.byte	0x65, 0x70, 0x5f, 0x73, 0x72, 0x63, 0x2f, 0x69, 0x6e, 0x63, 0x6c, 0x75, 0x64, 0x65, 0x2f, 0x63
        /*006e*/ 	.byte	0x75, 0x74, 0x65, 0x2f, 0x61, 0x74, 0x6f, 0x6d, 0x2f, 0x63, 0x6f, 0x70, 0x79, 0x5f, 0x74, 0x72
        /*007e*/ 	.byte	0x61, 0x69, 0x74, 0x73, 0x5f, 0x73, 0x6d, 0x31, 0x30, 0x30, 0x2e, 0x68, 0x70, 0x70, 0x00
	.type		$str$25,@object
	.size		$str$25,(__unnamed_1 - $str$25)
$str$25:
        /*008d*/ 	.byte	0x28, 0x28, 0x75, 0x69, 0x6e, 0x74, 0x33, 0x32, 0x5f, 0x74, 0x28, 0x74, 0x68, 0x72, 0x65, 0x61
        /*009d*/ 	.byte	0x64, 0x49, 0x64, 0x78, 0x2e, 0x78, 0x29, 0x20, 0x2f, 0x20, 0x33, 0x32, 0x29, 0x20, 0x25, 0x20
        /*00ad*/ 	.byte	0x34, 0x29, 0x20, 0x3d, 0x3d, 0x20, 0x28, 0x28, 0x28, 0x74, 0x6d, 0x65, 0x6d, 0x5f, 0x61, 0x64
        /*00bd*/ 	.byte	0x64, 0x72, 0x20, 0x3e, 0x3e, 0x20, 0x31, 0x36, 0x29, 0x20, 0x2f, 0x20, 0x33, 0x32, 0x29, 0x20
        /*00cd*/ 	.byte	0x25, 0x20, 0x34, 0x29, 0x00
	.type		__unnamed_1,@object
	.size		__unnamed_1,(__unnamed_2 - __unnamed_1)
__unnamed_1:
        /*00d2*/ 	.byte	0x61, 0x75, 0x74, 0x6f, 0x20, 0x63, 0x75, 0x74, 0x65, 0x3a, 0x3a, 0x61, 0x73, 0x5f, 0x70, 0x6f
        /* <DEDUP_REMOVED lines=24> */
        /*0262*/ 	.byte	0x3e, 0x3e, 0x3e, 0x3e, 0x5d, 0x00
	.type		__unnamed_2,@object
	.size		__unnamed_2,(.L_2 - __unnamed_2)
__unnamed_2:
        /* <DEDUP_REMOVED lines=42> */
        /*0508*/ 	.byte	0x3e, 0x3e, 0x5d, 0x00
.L_2:


//--------------------- .nv.shared._ZN7cutlass13device_kernelINS_4gemm6kernel13GemmUniversalIN4cute5tupleIJiiiiEEENS1_10collective13CollectiveMmaINS1_35MainloopSm100TmaUmmaWarpSpecializedILi6ELi2ELi4ENS5_IJNS4_1CILi1EEESB_SB_EEEEENS5_IJNSA_ILi128EEESE_NSA_ILi64EEEEEENS_6half_tENS5_IJlSB_lEEESH_SI_NS4_8TiledMMAINS4_8MMA_AtomIJNS4_20SM100_MMA_F16BF16_SSISH_SH_fLi128ELi128ELNS4_4UMMA5MajorE0ELSN_0ELNSM_7ScaleInE0ELSO_0EEEEEENS4_6LayoutISC_NS5_IJNSA_ILi0EEESS_SS_EEEEENS5_IJNS4_10UnderscoreESV_SV_EEEEENS4_13SM90_TMA_LOADENS4_14ComposedLayoutINS4_7SwizzleILi3ELi4ELi3EEENS4_18smem_ptr_flag_bitsILi16EEENSR_INS5_IJNSA_ILi8EEESF_EEENS5_IJSF_SB_EEEEEEEvNS4_8identityESY_S18_vS19_EENS_8epilogue10collective18CollectiveEpilogueINS1B_23Sm100TmaWarpSpecializedILi4ELi2ELi32ELb1ELb0EEEJSG_NS5_IJNSR_ISE_SB_EENSR_INSA_ILi32EEESB_EEEEESH_SI_SH_SI_NS1B_6fusion15FusionCallbacksIS1F_NS1K_13LinCombEltActINS1B_6thread7SigmoidESH_fSH_fLNS_15FloatRoundStyleE2EEESG_S1J_JEEENS4_5SM1004TMEM4LOAD26SM100_TMEM_LOAD_32dp32b32xESY_NSZ_INS10_ILi2ELi4ELi3EEES13_NSR_INS5_IJS14_S1H_EEENS5_IJS1H_SB_EEEEEEENS4_39AutoVectorizingCopyWithAssumedAlignmentILi128EEENS4_14SM90_TMA_STOREES20_S22_S22_EEEvvEEEEvNT_6ParamsE --------------------------
	.section	.nv.shared._ZN7cutlass13device_kernelINS_4gemm6kernel13GemmUniversalIN4cute5tupleIJiiiiEEENS1_10collective13CollectiveMmaINS1_35MainloopSm100TmaUmmaWarpSpecializedILi6ELi2ELi4ENS5_IJNS4_1CILi1EEESB_SB_EEEEENS5_IJNSA_ILi128EEESE_NSA_ILi64EEEEEENS_6half_tENS5_IJlSB_lEEESH_SI_NS4_8TiledMMAINS4_8MMA_AtomIJNS4_20SM100_MMA_F16BF16_SSISH_SH_fLi128ELi128ELNS4_4UMMA5MajorE0ELSN_0ELNSM_7ScaleInE0ELSO_0EEEEEENS4_6LayoutISC_NS5_IJNSA_ILi0EEESS_SS_EEEEENS5_IJNS4_10UnderscoreESV_SV_EEEEENS4_13SM90_TMA_LOADENS4_14ComposedLayoutINS4_7SwizzleILi3ELi4ELi3EEENS4_18smem_ptr_flag_bitsILi16EEENSR_INS5_IJNSA_ILi8EEESF_EEENS5_IJSF_SB_EEEEEEEvNS4_8identityESY_S18_vS19_EENS_8epilogue10collective18CollectiveEpilogueINS1B_23Sm100TmaWarpSpecializedILi4ELi2ELi32ELb1ELb0EEEJSG_NS5_IJNSR_ISE_SB_EENSR_INSA_ILi32EEESB_EEEEESH_SI_SH_SI_NS1B_6fusion15FusionCallbacksIS1F_NS1K_13LinCombEltActINS1B_6thread7SigmoidESH_fSH_fLNS_15FloatRoundStyleE2EEESG_S1J_JEEENS4_5SM1004TMEM4LOAD26SM100_TMEM_LOAD_32dp32b32xESY_NSZ_INS10_ILi2ELi4ELi3EEES13_NSR_INS5_IJS14_S1H_EEENS5_IJS1H_SB_EEEEEEENS4_39AutoVectorizingCopyWithAssumedAlignmentILi128EEENS4_14SM90_TMA_STOREES20_S22_S22_EEEvvEEEEvNT_6ParamsE,"aw",@nobits
	.sectionflags	@""
	.align	16
	.zero		1024


//--------------------- .nv.shared.reserved.0     --------------------------
	.section	.nv.shared.reserved.0,"aw",@nobits
	.weak		__nv_reservedSMEM_offset_0_alias
	.size		__nv_reservedSMEM_offset_0_alias, 0, 64
	.other		__nv_reservedSMEM_offset_0_alias,@"STO_CUDA_RESERVED_SHARED STV_DEFAULT"
__nv_reservedSMEM_offset_0_alias:
	.zero		0
.nv.shared.reserved.0:
	.zero		64
	.weak		__nv_reservedSMEM_tcgen05_partition
	.type		__nv_reservedSMEM_tcgen05_partition,@object
	.size		__nv_reservedSMEM_tcgen05_partition,(.L_0 - __nv_reservedSMEM_tcgen05_partition)
__nv_reservedSMEM_tcgen05_partition:
	.zero		32
.L_0:


//--------------------- .nv.global                --------------------------
	.section	.nv.global,"aw",@nobits
.nv.global:
	.type		_ZN39_INTERNAL_66c13bf8_4_k_cu_f86724ce_29634cute1_E,@object
	.size		_ZN39_INTERNAL_66c13bf8_4_k_cu_f86724ce_29634cute1_E,(_ZN39_INTERNAL_66c13bf8_4_k_cu_f86724ce_29634cuda3std3__45__cpo6cbeginE - _ZN39_INTERNAL_66c13bf8_4_k_cu_f86724ce_29634cute1_E)
_ZN39_INTERNAL_66c13bf8_4_k_cu_f86724ce_29634cute1_E:
	.zero		1
	.type		_ZN39_INTERNAL_66c13bf8_4_k_cu_f86724ce_29634cuda3std3__45__cpo6cbeginE,@object
	.size		_ZN39_INTERNAL_66c13bf8_4_k_cu_f86724ce_29634cuda3std3__45__cpo6cbeginE,(_ZN39_INTERNAL_66c13bf8_4_k_cu_f86724ce_29634cuda3std3__48in_placeE - _ZN39_INTERNAL_66c13bf8_4_k_cu_f86724ce_29634cuda3std3__45__cpo6cbeginE)
_ZN39_INTERNAL_66c13bf8_4_k_cu_f86724ce_29634cuda3std3__45__cpo6cbeginE:
	.zero		1
	.type		_ZN39_INTERNAL_66c13bf8_4_k_cu_f86724ce_29634cuda3std3__48in_placeE,@object
	.size		_ZN39_INTERNAL_66c13bf8_4_k_cu_f86724ce_29634cuda3std3__48in_placeE,(_ZN39_INTERNAL_66c13bf8_4_k_cu_f86724ce_29634cuda3std6ranges3__45__cpo9iter_moveE - _ZN39_INTERNAL_66c13bf8_4_k_cu_f86724ce_29634cuda3std3__48in_placeE)
_ZN39_INTERNAL_66c13bf8_4_k_cu_f86724ce_29634cuda3std3__48in_placeE:
	.zero		1
	.type		_ZN39_INTERNAL_66c13bf8_4_k_cu_f86724ce_29634cuda3std6ranges3__45__cpo9iter_moveE,@object
	.size		_ZN39_INTERNAL_66c13bf8_4_k_cu_f86724ce_29634cuda3std6ranges3__45__cpo9iter_moveE,(_ZN39_INTERNAL_66c13bf8_4_k_cu_f86724ce_29634cuda3std3__45__cpo5beginE - _ZN39_INTERNAL_66c13bf8_4_k_cu_f86724ce_29634cuda3std6ranges3__45__cpo9iter_moveE)
_ZN39_INTERNAL_66c13bf8_4_k_cu_f86724ce_29634cuda3std6ranges3__45__cpo9iter_moveE:
	.zero		1
	.type		_ZN39_INTERNAL_66c13bf8_4_k_cu_f86724ce_29634cuda3std3__45__cpo5beginE,@object
	.size		_ZN39_INTERNAL_66c13bf8_4_k_cu_f86724ce_29634cuda3std3__45__cpo5beginE,(_ZN39_INTERNAL_66c13bf8_4_k_cu_f86724ce_29634cuda3std3__441_GLOBAL__N__66c13bf8_4_k_cu_f86724ce_29636ignoreE - _ZN39_INTERNAL_66c13bf8_4_k_cu_f86724ce_29634cuda3std3__45__cpo5beginE)
_ZN39_INTERNAL_66c13bf8_4_k_cu_f86724ce_29634cuda3std3__45__cpo5beginE:
	.zero		1
	.type		_ZN39_INTERNAL_66c13bf8_4_k_cu_f86724ce_29634cuda3std3__441_GLOBAL__N__66c13bf8_4_k_cu_f86724ce_29636ignoreE,@object
	.size		_ZN39_INTERNAL_66c13bf8_4_k_cu_f86724ce_29634cuda3std3__441_GLOBAL__N__66c13bf8_4_k_cu_f86724ce_29636ignoreE,(_ZN39_INTERNAL_66c13bf8_4_k_cu_f86724ce_29634cute7productE - _ZN39_INTERNAL_66c13bf8_4_k_cu_f86724ce_29634cuda3std3__441_GLOBAL__N__66c13bf8_4_k_cu_f86724ce_29636ignoreE)
_ZN39_INTERNAL_66c13bf8_4_k_cu_f86724ce_29634cuda3std3__441_GLOBAL__N__66c13bf8_4_k_cu_f86724ce_29636ignoreE:
	.zero		1
	.type		_ZN39_INTERNAL_66c13bf8_4_k_cu_f86724ce_29634cute7productE,@object
	.size		_ZN39_INTERNAL_66c13bf8_4_k_cu_f86724ce_29634cute7productE,(_ZN39_INTERNAL_66c13bf8_4_k_cu_f86724ce_29634cuda3std3__45__cpo3endE - _ZN39_INTERNAL_66c13bf8_4_k_cu_f86724ce_29634cute7productE)
_ZN39_INTERNAL_66c13bf8_4_k_cu_f86724ce_29634cute7productE:
	.zero		1
	.type		_ZN39_INTERNAL_66c13bf8_4_k_cu_f86724ce_29634cuda3std3__45__cpo3endE,@object
	.size		_ZN39_INTERNAL_66c13bf8_4_k_cu_f86724ce_29634cuda3std3__45__cpo3endE,(_ZN39_INTERNAL_66c13bf8_4_k_cu_f86724ce_29634cuda3std3__419piecewise_constructE - _ZN39_INTERNAL_66c13bf8_4_k_cu_f86724ce_29634cuda3std3__45__cpo3endE)
_ZN39_INTERNAL_66c13bf8_4_k_cu_f86724ce_29634cuda3std3__45__cpo3endE:
	.zero		1
	.type		_ZN39_INTERNAL_66c13bf8_4_k_cu_f86724ce_29634cuda3std3__419piecewise_constructE,@object
	.size		_ZN39_INTERNAL_66c13bf8_4_k_cu_f86724ce_29634cuda3std3__419piecewise_constructE,(_ZN39_INTERNAL_66c13bf8_4_k_cu_f86724ce_29634cuda3std3__45__cpo4cendE - _ZN39_INTERNAL_66c13bf8_4_k_cu_f86724ce_29634cuda3std3__419piecewise_constructE)
_ZN39_INTERNAL_66c13bf8_4_k_cu_f86724ce_29634cuda3std3__419piecewise_constructE:
	.zero		1
	.type		_ZN39_INTERNAL_66c13bf8_4_k_cu_f86724ce_29634cuda3std3__45__cpo4cendE,@object
	.size		_ZN39_INTERNAL_66c13bf8_4_k_cu_f86724ce_29634cuda3std3__45__cpo4cendE,(_ZN39_INTERNAL_66c13bf8_4_k_cu_f86724ce_29634cuda3std6ranges3__45__cpo4swapE - _ZN39_INTERNAL_66c13bf8_4_k_cu_f86724ce_29634cuda3std3__45__cpo4cendE)
_ZN39_INTERNAL_66c13bf8_4_k_cu_f86724ce_29634cuda3std3__45__cpo4cendE:
	.zero		1
	.type		_ZN39_INTERNAL_66c13bf8_4_k_cu_f86724ce_29634cuda3std6ranges3__45__cpo4swapE,@object
	.size		_ZN39_INTERNAL_66c13bf8_4_k_cu_f86724ce_29634cuda3std6ranges3__45__cpo4swapE,(.L_10 - _ZN39_INTERNAL_66c13bf8_4_k_cu_f86724ce_29634cuda3std6ranges3__45__cpo4swapE)
_ZN39_INTERNAL_66c13bf8_4_k_cu_f86724ce_29634cuda3std6ranges3__45__cpo4swapE:
	.zero		1
.L_10:


//--------------------- .nv.constant0._ZN7cutlass13device_kernelINS_4gemm6kernel13GemmUniversalIN4cute5tupleIJiiiiEEENS1_10collective13CollectiveMmaINS1_35MainloopSm100TmaUmmaWarpSpecializedILi6ELi2ELi4ENS5_IJNS4_1CILi1EEESB_SB_EEEEENS5_IJNSA_ILi128EEESE_NSA_ILi64EEEEEENS_6half_tENS5_IJlSB_lEEESH_SI_NS4_8TiledMMAINS4_8MMA_AtomIJNS4_20SM100_MMA_F16BF16_SSISH_SH_fLi128ELi128ELNS4_4UMMA5MajorE0ELSN_0ELNSM_7ScaleInE0ELSO_0EEEEEENS4_6LayoutISC_NS5_IJNSA_ILi0EEESS_SS_EEEEENS5_IJNS4_10UnderscoreESV_SV_EEEEENS4_13SM90_TMA_LOADENS4_14ComposedLayoutINS4_7SwizzleILi3ELi4ELi3EEENS4_18smem_ptr_flag_bitsILi16EEENSR_INS5_IJNSA_ILi8EEESF_EEENS5_IJSF_SB_EEEEEEEvNS4_8identityESY_S18_vS19_EENS_8epilogue10collective18CollectiveEpilogueINS1B_23Sm100TmaWarpSpecializedILi4ELi2ELi32ELb1ELb0EEEJSG_NS5_IJNSR_ISE_SB_EENSR_INSA_ILi32EEESB_EEEEESH_SI_SH_SI_NS1B_6fusion15FusionCallbacksIS1F_NS1K_13LinCombEltActINS1B_6thread7SigmoidESH_fSH_fLNS_15FloatRoundStyleE2EEESG_S1J_JEEENS4_5SM1004TMEM4LOAD26SM100_TMEM_LOAD_32dp32b32xESY_NSZ_INS10_ILi2ELi4ELi3EEES13_NSR_INS5_IJS14_S1H_EEENS5_IJS1H_SB_EEEEEEENS4_39AutoVectorizingCopyWithAssumedAlignmentILi128EEENS4_14SM90_TMA_STOREES20_S22_S22_EEEvvEEEEvNT_6ParamsE --------------------------
	.section	.nv.constant0._ZN7cutlass13device_kernelINS_4gemm6kernel13GemmUniversalIN4cute5tupleIJiiiiEEENS1_10collective13CollectiveMmaINS1_35MainloopSm100TmaUmmaWarpSpecializedILi6ELi2ELi4ENS5_IJNS4_1CILi1EEESB_SB_EEEEENS5_IJNSA_ILi128EEESE_NSA_ILi64EEEEEENS_6half_tENS5_IJlSB_lEEESH_SI_NS4_8TiledMMAINS4_8MMA_AtomIJNS4_20SM100_MMA_F16BF16_SSISH_SH_fLi128ELi128ELNS4_4UMMA5MajorE0ELSN_0ELNSM_7ScaleInE0ELSO_0EEEEEENS4_6LayoutISC_NS5_IJNSA_ILi0EEESS_SS_EEEEENS5_IJNS4_10UnderscoreESV_SV_EEEEENS4_13SM90_TMA_LOADENS4_14ComposedLayoutINS4_7SwizzleILi3ELi4ELi3EEENS4_18smem_ptr_flag_bitsILi16EEENSR_INS5_IJNSA_ILi8EEESF_EEENS5_IJSF_SB_EEEEEEEvNS4_8identityESY_S18_vS19_EENS_8epilogue10collective18CollectiveEpilogueINS1B_23Sm100TmaWarpSpecializedILi4ELi2ELi32ELb1ELb0EEEJSG_NS5_IJNSR_ISE_SB_EENSR_INSA_ILi32EEESB_EEEEESH_SI_SH_SI_NS1B_6fusion15FusionCallbacksIS1F_NS1K_13LinCombEltActINS1B_6thread7SigmoidESH_fSH_fLNS_15FloatRoundStyleE2EEESG_S1J_JEEENS4_5SM1004TMEM4LOAD26SM100_TMEM_LOAD_32dp32b32xESY_NSZ_INS10_ILi2ELi4ELi3EEES13_NSR_INS5_IJS14_S1H_EEENS5_IJS1H_SB_EEEEEEENS4_39AutoVectorizingCopyWithAssumedAlignmentILi128EEENS4_14SM90_TMA_STOREES20_S22_S22_EEEvvEEEEvNT_6ParamsE,"a",@progbits
	.sectionflags	@""
	.align	4
.nv.constant0._ZN7cutlass13device_kernelINS_4gemm6kernel13GemmUniversalIN4cute5tupleIJiiiiEEENS1_10collective13CollectiveMmaINS1_35MainloopSm100TmaUmmaWarpSpecializedILi6ELi2ELi4ENS5_IJNS4_1CILi1EEESB_SB_EEEEENS5_IJNSA_ILi128EEESE_NSA_ILi64EEEEEENS_6half_tENS5_IJlSB_lEEESH_SI_NS4_8TiledMMAINS4_8MMA_AtomIJNS4_20SM100_MMA_F16BF16_SSISH_SH_fLi128ELi128ELNS4_4UMMA5MajorE0ELSN_0ELNSM_7ScaleInE0ELSO_0EEEEEENS4_6LayoutISC_NS5_IJNSA_ILi0EEESS_SS_EEEEENS5_IJNS4_10UnderscoreESV_SV_EEEEENS4_13SM90_TMA_LOADENS4_14ComposedLayoutINS4_7SwizzleILi3ELi4ELi3EEENS4_18smem_ptr_flag_bitsILi16EEENSR_INS5_IJNSA_ILi8EEESF_EEENS5_IJSF_SB_EEEEEEEvNS4_8identityESY_S18_vS19_EENS_8epilogue10collective18CollectiveEpilogueINS1B_23Sm100TmaWarpSpecializedILi4ELi2ELi32ELb1ELb0EEEJSG_NS5_IJNSR_ISE_SB_EENSR_INSA_ILi32EEESB_EEEEESH_SI_SH_SI_NS1B_6fusion15FusionCallbacksIS1F_NS1K_13LinCombEltActINS1B_6thread7SigmoidESH_fSH_fLNS_15FloatRoundStyleE2EEESG_S1J_JEEENS4_5SM1004TMEM4LOAD26SM100_TMEM_LOAD_32dp32b32xESY_NSZ_INS10_ILi2ELi4ELi3EEES13_NSR_INS5_IJS14_S1H_EEENS5_IJS1H_SB_EEEEEEENS4_39AutoVectorizingCopyWithAssumedAlignmentILi128EEENS4_14SM90_TMA_STOREES20_S22_S22_EEEvvEEEEvNT_6ParamsE:
	.zero		2944


//--------------------- SYMBOLS --------------------------

	.type		.nv.reservedSmem.offset0,@object
	.size		.nv.reservedSmem.offset0,0x4
	.type		.nv.reservedSmem.cap,@object
	.size		.nv.reservedSmem.cap,0x4
	.type		__assertfail,@function
